	.target	sm_100a

	.elftype	@"ET_EXEC"


//--------------------- .note.nv.tkinfo           --------------------------
	.section	.note.nv.tkinfo,"",@"SHT_NOTE"
	.sectionflags	@"SHF_NOTE_NV_TKINFO"
	.tkinfo
        /*0018*/ 	.word	0x00000002
        /*0030*/ 	.string	""
        /*0030*/ 	.string	"ptxas"
        /*0030*/ 	.string	"Cuda compilation tools, release 13.0, V13.0.88"
        /*0030*/ 	.string	"Build cuda_13.0.r13.0/compiler.36424714_0"
        /*0030*/ 	.string	"-arch sm_100a -m 64 "



//--------------------- .note.nv.cuinfo           --------------------------
	.section	.note.nv.cuinfo,"",@"SHT_NOTE"
	.sectionflags	@"SHF_NOTE_NV_CUINFO"
        /*0018*/ 	.short	0x0002
        /*001a*/ 	.short	0x0064
        /*001c*/ 	.short	0x0082
	.zero		2


//--------------------- .nv.info                  --------------------------
	.section	.nv.info,"",@"SHT_CUDA_INFO"
	.align	4


	//----- nvinfo : EIATTR_REGCOUNT
	.align		4
        /*0000*/ 	.byte	0x04, 0x2f
        /*0002*/ 	.short	(.L_19 - .L_18)
	.align		4
.L_18:
        /*0004*/ 	.word	index@(_ZN7cutlass13device_kernelINS_4gemm6kernel13GemmUniversalIN4cute5tupleIJiiiiEEENS1_10collective13CollectiveMmaINS1_35MainloopSm100TmaUmmaWarpSpecializedILi5ELi2ELi4ENS5_IJNS4_1CILi2EEESB_NSA_ILi1EEEEEEEENS5_IJNSA_ILi256EEENSA_ILi64EEENSA_ILi128EEEEEENS_10bfloat16_tENS5_IJlSC_lEEESJ_SK_NS4_8TiledMMAINS4_8MMA_AtomIJNS4_26SM100_MMA_F16BF16_2x1SM_SSISJ_SJ_fLi256ELi64ELNS4_4UMMA5MajorE0ELSP_0ELNSO_7ScaleInE0ELSQ_0EEEEEENS4_6LayoutINS5_IJSC_SC_SC_EEENS5_IJNSA_ILi0EEESV_SV_EEEEENS5_IJNS4_10UnderscoreESY_SY_EEEEENS4_28SM100_TMA_2SM_LOAD_MULTICASTENS4_14ComposedLayoutINS4_7SwizzleILi3ELi4ELi3EEENS4_18smem_ptr_flag_bitsILi16EEENST_INS5_IJNSA_ILi8EEESG_EEENS5_IJSG_SC_EEEEEEEvNS4_8identityENS4_18SM100_TMA_2SM_LOADES1B_vS1C_EENS_8epilogue10collective18CollectiveEpilogueINS1F_23Sm100TmaWarpSpecializedILi3ELi2ELi32ELb1ELb0EEEJNS5_IJSH_SG_SH_EEENS5_IJNST_ISH_SC_EENST_INSA_ILi32EEESC_EEEEESJ_SK_SJ_SK_NS1F_6fusion15FusionCallbacksIS1J_NS1P_17LinearCombinationISJ_fSJ_fLNS_15FloatRoundStyleE2EEES1K_S1O_JEEENS4_5SM1004TMEM4LOAD26SM100_TMEM_LOAD_32dp32b32xENS4_13SM90_TMA_LOADENS12_INS13_ILi2ELi4ELi3EEES16_NST_INS5_IJS17_S1M_EEENS5_IJS1M_SC_EEEEEEENS4_39AutoVectorizingCopyWithAssumedAlignmentILi128EEENS4_14SM90_TMA_STOREES24_S26_S26_EEEvvEEEEvNT_6ParamsE)
        /*0008*/ 	.word	0x0000007a


	//----- nvinfo : EIATTR_FRAME_SIZE
	.align		4
.L_19:
        /*000c*/ 	.byte	0x04, 0x11
        /*000e*/ 	.short	(.L_21 - .L_20)
	.align		4
.L_20:
        /*0010*/ 	.word	index@($__internal_2_$__cuda_sm10x_tcgen05_guardrail_trap_unallocated_columns_being_dealloced)
        /*0014*/ 	.word	0x00000000


	//----- nvinfo : EIATTR_FRAME_SIZE
	.align		4
.L_21:
        /*0018*/ 	.byte	0x04, 0x11
        /*001a*/ 	.short	(.L_23 - .L_22)
	.align		4
.L_22:
        /*001c*/ 	.word	index@($__internal_1_$__cuda_sm10x_tcgen05_guardrail_trap_phase_invalid_during_alloc)
        /*0020*/ 	.word	0x00000000


	//----- nvinfo : EIATTR_FRAME_SIZE
	.align		4
.L_23:
        /*0024*/ 	.byte	0x04, 0x11
        /*0026*/ 	.short	(.L_25 - .L_24)
	.align		4
.L_24:
        /*0028*/ 	.word	index@($__internal_0_$__cuda_sm10x_tcgen05_guardrail_trap_col_being_dealloced_not_returned_by_alloc)
        /*002c*/ 	.word	0x00000000


	//----- nvinfo : EIATTR_FRAME_SIZE
	.align		4
.L_25:
        /*0030*/ 	.byte	0x04, 0x11
        /*0032*/ 	.short	(.L_27 - .L_26)
	.align		4
.L_26:
        /*0034*/ 	.word	index@(_ZN7cutlass13device_kernelINS_4gemm6kernel13GemmUniversalIN4cute5tupleIJiiiiEEENS1_10collective13CollectiveMmaINS1_35MainloopSm100TmaUmmaWarpSpecializedILi5ELi2ELi4ENS5_IJNS4_1CILi2EEESB_NSA_ILi1EEEEEEEENS5_IJNSA_ILi256EEENSA_ILi64EEENSA_ILi128EEEEEENS_10bfloat16_tENS5_IJlSC_lEEESJ_SK_NS4_8TiledMMAINS4_8MMA_AtomIJNS4_26SM100_MMA_F16BF16_2x1SM_SSISJ_SJ_fLi256ELi64ELNS4_4UMMA5MajorE0ELSP_0ELNSO_7ScaleInE0ELSQ_0EEEEEENS4_6LayoutINS5_IJSC_SC_SC_EEENS5_IJNSA_ILi0EEESV_SV_EEEEENS5_IJNS4_10UnderscoreESY_SY_EEEEENS4_28SM100_TMA_2SM_LOAD_MULTICASTENS4_14ComposedLayoutINS4_7SwizzleILi3ELi4ELi3EEENS4_18smem_ptr_flag_bitsILi16EEENST_INS5_IJNSA_ILi8EEESG_EEENS5_IJSG_SC_EEEEEEEvNS4_8identityENS4_18SM100_TMA_2SM_LOADES1B_vS1C_EENS_8epilogue10collective18CollectiveEpilogueINS1F_23Sm100TmaWarpSpecializedILi3ELi2ELi32ELb1ELb0EEEJNS5_IJSH_SG_SH_EEENS5_IJNST_ISH_SC_EENST_INSA_ILi32EEESC_EEEEESJ_SK_SJ_SK_NS1F_6fusion15FusionCallbacksIS1J_NS1P_17LinearCombinationISJ_fSJ_fLNS_15FloatRoundStyleE2EEES1K_S1O_JEEENS4_5SM1004TMEM4LOAD26SM100_TMEM_LOAD_32dp32b32xENS4_13SM90_TMA_LOADENS12_INS13_ILi2ELi4ELi3EEES16_NST_INS5_IJS17_S1M_EEENS5_IJS1M_SC_EEEEEEENS4_39AutoVectorizingCopyWithAssumedAlignmentILi128EEENS4_14SM90_TMA_STOREES24_S26_S26_EEEvvEEEEvNT_6ParamsE)
        /*0038*/ 	.word	0x00000000


	//----- nvinfo : EIATTR_MIN_STACK_SIZE
	.align		4
.L_27:
        /*003c*/ 	.byte	0x04, 0x12
        /*003e*/ 	.short	(.L_29 - .L_28)
	.align		4
.L_28:
        /*0040*/ 	.word	index@(_ZN7cutlass13device_kernelINS_4gemm6kernel13GemmUniversalIN4cute5tupleIJiiiiEEENS1_10collective13CollectiveMmaINS1_35MainloopSm100TmaUmmaWarpSpecializedILi5ELi2ELi4ENS5_IJNS4_1CILi2EEESB_NSA_ILi1EEEEEEEENS5_IJNSA_ILi256EEENSA_ILi64EEENSA_ILi128EEEEEENS_10bfloat16_tENS5_IJlSC_lEEESJ_SK_NS4_8TiledMMAINS4_8MMA_AtomIJNS4_26SM100_MMA_F16BF16_2x1SM_SSISJ_SJ_fLi256ELi64ELNS4_4UMMA5MajorE0ELSP_0ELNSO_7ScaleInE0ELSQ_0EEEEEENS4_6LayoutINS5_IJSC_SC_SC_EEENS5_IJNSA_ILi0EEESV_SV_EEEEENS5_IJNS4_10UnderscoreESY_SY_EEEEENS4_28SM100_TMA_2SM_LOAD_MULTICASTENS4_14ComposedLayoutINS4_7SwizzleILi3ELi4ELi3EEENS4_18smem_ptr_flag_bitsILi16EEENST_INS5_IJNSA_ILi8EEESG_EEENS5_IJSG_SC_EEEEEEEvNS4_8identityENS4_18SM100_TMA_2SM_LOADES1B_vS1C_EENS_8epilogue10collective18CollectiveEpilogueINS1F_23Sm100TmaWarpSpecializedILi3ELi2ELi32ELb1ELb0EEEJNS5_IJSH_SG_SH_EEENS5_IJNST_ISH_SC_EENST_INSA_ILi32EEESC_EEEEESJ_SK_SJ_SK_NS1F_6fusion15FusionCallbacksIS1J_NS1P_17LinearCombinationISJ_fSJ_fLNS_15FloatRoundStyleE2EEES1K_S1O_JEEENS4_5SM1004TMEM4LOAD26SM100_TMEM_LOAD_32dp32b32xENS4_13SM90_TMA_LOADENS12_INS13_ILi2ELi4ELi3EEES16_NST_INS5_IJS17_S1M_EEENS5_IJS1M_SC_EEEEEEENS4_39AutoVectorizingCopyWithAssumedAlignmentILi128EEENS4_14SM90_TMA_STOREES24_S26_S26_EEEvvEEEEvNT_6ParamsE)
        /*0044*/ 	.word	0x00000000
.L_29:


//--------------------- .nv.compat                --------------------------
	.section	.nv.compat,"",@"SHT_CUDA_COMPAT_INFO"
	.align	4
        /*0000*/ 	.byte	0x02, 0x09, 0x01, 0x00, 0x02, 0x02, 0x02, 0x00, 0x02, 0x05, 0x05, 0x00, 0x03, 0x07, 0x01, 0x01
        /*0010*/ 	.byte	0x02, 0x03, 0x01, 0x00, 0x02, 0x06, 0x01, 0x00, 0x04, 0x0b, 0x08, 0x00, 0x09, 0x00, 0x00, 0x00
        /*0020*/ 	.byte	0x00, 0x00, 0x00, 0x00


//--------------------- .nv.info._ZN7cutlass13device_kernelINS_4gemm6kernel13GemmUniversalIN4cute5tupleIJiiiiEEENS1_10collective13CollectiveMmaINS1_35MainloopSm100TmaUmmaWarpSpecializedILi5ELi2ELi4ENS5_IJNS4_1CILi2EEESB_NSA_ILi1EEEEEEEENS5_IJNSA_ILi256EEENSA_ILi64EEENSA_ILi128EEEEEENS_10bfloat16_tENS5_IJlSC_lEEESJ_SK_NS4_8TiledMMAINS4_8MMA_AtomIJNS4_26SM100_MMA_F16BF16_2x1SM_SSISJ_SJ_fLi256ELi64ELNS4_4UMMA5MajorE0ELSP_0ELNSO_7ScaleInE0ELSQ_0EEEEEENS4_6LayoutINS5_IJSC_SC_SC_EEENS5_IJNSA_ILi0EEESV_SV_EEEEENS5_IJNS4_10UnderscoreESY_SY_EEEEENS4_28SM100_TMA_2SM_LOAD_MULTICASTENS4_14ComposedLayoutINS4_7SwizzleILi3ELi4ELi3EEENS4_18smem_ptr_flag_bitsILi16EEENST_INS5_IJNSA_ILi8EEESG_EEENS5_IJSG_SC_EEEEEEEvNS4_8identityENS4_18SM100_TMA_2SM_LOADES1B_vS1C_EENS_8epilogue10collective18CollectiveEpilogueINS1F_23Sm100TmaWarpSpecializedILi3ELi2ELi32ELb1ELb0EEEJNS5_IJSH_SG_SH_EEENS5_IJNST_ISH_SC_EENST_INSA_ILi32EEESC_EEEEESJ_SK_SJ_SK_NS1F_6fusion15FusionCallbacksIS1J_NS1P_17LinearCombinationISJ_fSJ_fLNS_15FloatRoundStyleE2EEES1K_S1O_JEEENS4_5SM1004TMEM4LOAD26SM100_TMEM_LOAD_32dp32b32xENS4_13SM90_TMA_LOADENS12_INS13_ILi2ELi4ELi3EEES16_NST_INS5_IJS17_S1M_EEENS5_IJS1M_SC_EEEEEEENS4_39AutoVectorizingCopyWithAssumedAlignmentILi128EEENS4_14SM90_TMA_STOREES24_S26_S26_EEEvvEEEEvNT_6ParamsE --------------------------
	.section	.nv.info._ZN7cutlass13device_kernelINS_4gemm6kernel13GemmUniversalIN4cute5tupleIJiiiiEEENS1_10collective13CollectiveMmaINS1_35MainloopSm100TmaUmmaWarpSpecializedILi5ELi2ELi4ENS5_IJNS4_1CILi2EEESB_NSA_ILi1EEEEEEEENS5_IJNSA_ILi256EEENSA_ILi64EEENSA_ILi128EEEEEENS_10bfloat16_tENS5_IJlSC_lEEESJ_SK_NS4_8TiledMMAINS4_8MMA_AtomIJNS4_26SM100_MMA_F16BF16_2x1SM_SSISJ_SJ_fLi256ELi64ELNS4_4UMMA5MajorE0ELSP_0ELNSO_7ScaleInE0ELSQ_0EEEEEENS4_6LayoutINS5_IJSC_SC_SC_EEENS5_IJNSA_ILi0EEESV_SV_EEEEENS5_IJNS4_10UnderscoreESY_SY_EEEEENS4_28SM100_TMA_2SM_LOAD_MULTICASTENS4_14ComposedLayoutINS4_7SwizzleILi3ELi4ELi3EEENS4_18smem_ptr_flag_bitsILi16EEENST_INS5_IJNSA_ILi8EEESG_EEENS5_IJSG_SC_EEEEEEEvNS4_8identityENS4_18SM100_TMA_2SM_LOADES1B_vS1C_EENS_8epilogue10collective18CollectiveEpilogueINS1F_23Sm100TmaWarpSpecializedILi3ELi2ELi32ELb1ELb0EEEJNS5_IJSH_SG_SH_EEENS5_IJNST_ISH_SC_EENST_INSA_ILi32EEESC_EEEEESJ_SK_SJ_SK_NS1F_6fusion15FusionCallbacksIS1J_NS1P_17LinearCombinationISJ_fSJ_fLNS_15FloatRoundStyleE2EEES1K_S1O_JEEENS4_5SM1004TMEM4LOAD26SM100_TMEM_LOAD_32dp32b32xENS4_13SM90_TMA_LOADENS12_INS13_ILi2ELi4ELi3EEES16_NST_INS5_IJS17_S1M_EEENS5_IJS1M_SC_EEEEEEENS4_39AutoVectorizingCopyWithAssumedAlignmentILi128EEENS4_14SM90_TMA_STOREES24_S26_S26_EEEvvEEEEvNT_6ParamsE,"",@"SHT_CUDA_INFO"
	.sectionflags	@""
	.align	4


	//----- nvinfo : EIATTR_CUDA_API_VERSION
	.align		4
        /*0000*/ 	.byte	0x04, 0x37
        /*0002*/ 	.short	(.L_31 - .L_30)
.L_30:
        /*0004*/ 	.word	0x00000082


	//----- nvinfo : EIATTR_KPARAM_INFO
	.align		4
.L_31:
        /*0008*/ 	.byte	0x04, 0x17
        /*000a*/ 	.short	(.L_33 - .L_32)
.L_32:
        /*000c*/ 	.word	0x00000000
        /*0010*/ 	.short	0x0000
        /*0012*/ 	.short	0x0000
        /*0014*/ 	.byte	0x00, 0xf0, 0x01, 0x20


	//----- nvinfo : EIATTR_AT_ENTRY_FRAGMENTS
	.align		4
.L_33:
        /*0018*/ 	.byte	0x04, 0x4f
        /*001a*/ 	.short	(.L_35 - .L_34)


	//   ....[0]....
.L_34:
        /*001c*/ 	.word	0x00000007


	//----- nvinfo : EIATTR_RESERVED_SMEM_USED
	.align		4
.L_35:
        /*0020*/ 	.byte	0x01, 0x41
	.zero		2


	//----- nvinfo : EIATTR_SPARSE_MMA_MASK
	.align		4
        /*0024*/ 	.byte	0x03, 0x50
        /*0026*/ 	.short	0x0000


	//----- nvinfo : EIATTR_TCGEN05_2CTA_USED
	.align		4
        /*0028*/ 	.byte	0x01, 0x52
	.zero		2


	//----- nvinfo : EIATTR_MAXREG_COUNT
	.align		4
        /*002c*/ 	.byte	0x03, 0x1b
        /*002e*/ 	.short	0x00ff


	//----- nvinfo : EIATTR_NUM_BARRIERS
	.align		4
        /*0030*/ 	.byte	0x02, 0x4c
        /*0032*/ 	.byte	0x07
	.zero		1


	//----- nvinfo : EIATTR_EXTERNS
	.align		4
        /*0034*/ 	.byte	0x04, 0x0f
        /*0036*/ 	.short	(.L_37 - .L_36)


	//   ....[0]....
	.align		4
.L_36:
        /*0038*/ 	.word	index@(__assertfail)


	//----- nvinfo : EIATTR_MERCURY_ISA_VERSION
	.align		4
.L_37:
        /*003c*/ 	.byte	0x03, 0x5f
        /*003e*/ 	.short	0x0101


	//----- nvinfo : EIATTR_INT_WARP_WIDE_INSTR_OFFSETS
	.align		4
        /*0040*/ 	.byte	0x04, 0x31
        /*0042*/ 	.short	(.L_39 - .L_38)


	//   ....[0]....
.L_38:
        /*0044*/ 	.word	0x00000d70


	//   ....[1]....
        /*0048*/ 	.word	0x00000e10


	//   ....[2]....
        /*004c*/ 	.word	0x00004730


	//   ....[3]....
        /*0050*/ 	.word	0x00004750


	//   ....[4]....
        /*0054*/ 	.word	0x00004780


	//   ....[5]....
        /*0058*/ 	.word	0x00005350


	//   ....[6]....
        /*005c*/ 	.word	0x000053d0


	//   ....[7]....
        /*0060*/ 	.word	0x000054d0


	//   ....[8]....
        /*0064*/ 	.word	0x000055e0


	//----- nvinfo : EIATTR_COOP_GROUP_MASK_REGIDS
	.align		4
.L_39:
        /*0068*/ 	.byte	0x04, 0x29
        /*006a*/ 	.short	(.L_41 - .L_40)


	//   ....[0]....
.L_40:
        /*006c*/ 	.word	0xffffffff


	//   ....[1]....
        /*0070*/ 	.word	0xffffffff


	//   ....[2]....
        /*0074*/ 	.word	0xffffffff


	//   ....[3]....
        /*0078*/ 	.word	0xffffffff


	//   ....[4]....
        /*007c*/ 	.word	0xffffffff


	//   ....[5]....
        /*0080*/ 	.word	0xffffffff


	//   ....[6]....
        /*0084*/ 	.word	0xffffffff


	//   ....[7]....
        /*0088*/ 	.word	0xffffffff


	//   ....[8]....
        /*008c*/ 	.word	0xffffffff


	//   ....[9]....
        /*0090*/ 	.word	0xffffffff


	//   ....[10]....
        /*0094*/ 	.word	0xffffffff


	//   ....[11]....
        /*0098*/ 	.word	0xffffffff


	//   ....[12]....
        /*009c*/ 	.word	0xffffffff


	//   ....[13]....
        /*00a0*/ 	.word	0xffffffff


	//----- nvinfo : EIATTR_COOP_GROUP_INSTR_OFFSETS
	.align		4
.L_41:
        /*00a4*/ 	.byte	0x04, 0x28
        /*00a6*/ 	.short	(.L_43 - .L_42)


	//   ....[0]....
.L_42:
        /*00a8*/ 	.word	0x000000b0


	//   ....[1]....
        /*00ac*/ 	.word	0x00000520


	//   ....[2]....
        /*00b0*/ 	.word	0x00000700


	//   ....[3]....
        /*00b4*/ 	.word	0x00000870


	//   ....[4]....
        /*00b8*/ 	.word	0x00000960


	//   ....[5]....
        /*00bc*/ 	.word	0x00000ac0


	//   ....[6]....
        /*00c0*/ 	.word	0x00000c50


	//   ....[7]....
        /*00c4*/ 	.word	0x00000e90


	//   ....[8]....
        /*00c8*/ 	.word	0x00002400


	//   ....[9]....
        /*00cc*/ 	.word	0x00003350


	//   ....[10]....
        /*00d0*/ 	.word	0x00003820


	//   ....[11]....
        /*00d4*/ 	.word	0x00003850


	//   ....[12]....
        /*00d8*/ 	.word	0x00004630


	//   ....[13]....
        /*00dc*/ 	.word	0x00004840


	//----- nvinfo : EIATTR_VRC_CTA_INIT_COUNT
	.align		4
.L_43:
        /*00e0*/ 	.byte	0x02, 0x4a
        /*00e2*/ 	.byte	0x80
	.zero		1


	//----- nvinfo : EIATTR_SYSCALL_OFFSETS
	.align		4
        /*00e4*/ 	.byte	0x04, 0x46
        /*00e6*/ 	.short	(.L_45 - .L_44)


	//   ....[0]....
.L_44:
        /*00e8*/ 	.word	0x000062c0


	//   ....[1]....
        /*00ec*/ 	.word	0x000063b0


	//   ....[2]....
        /*00f0*/ 	.word	0x00006c50


	//   ....[3]....
        /*00f4*/ 	.word	0x00007920


	//----- nvinfo : EIATTR_MBARRIER_INSTR_OFFSETS
	.align		4
.L_45:
        /*00f8*/ 	.byte	0x04, 0x39
        /*00fa*/ 	.short	(.L_47 - .L_46)


	//   ....[0]....
.L_46:
        /*00fc*/ 	.word	0x00000650
        /*0100*/ 	.word	0x000000ff
        /*0104*/ 	.word	0x00000000
        /*0108*/ 	.short	0x0100
        /*010a*/ 	.byte	0x04
	.zero		1


	//   ....[1]....
        /*010c*/ 	.word	0x00000660
        /*0110*/ 	.word	0x000000ff
        /*0114*/ 	.word	0x00000028
        /*0118*/ 	.short	0x0100
        /*011a*/ 	.byte	0x04
	.zero		1


	//   ....[2]....
        /*011c*/ 	.word	0x00000670
        /*0120*/ 	.word	0x000000ff
        /*0124*/ 	.word	0x00000008
        /*0128*/ 	.short	0x0100
        /*012a*/ 	.byte	0x04
	.zero		1


	//   ....[3]....
        /*012c*/ 	.word	0x00000680
        /*0130*/ 	.word	0x000000ff
        /*0134*/ 	.word	0x00000030
        /*0138*/ 	.short	0x0100
        /*013a*/ 	.byte	0x04
	.zero		1


	//   ....[4]....
        /*013c*/ 	.word	0x00000690
        /*0140*/ 	.word	0x000000ff
        /*0144*/ 	.word	0x00000010
        /*0148*/ 	.short	0x0100
        /*014a*/ 	.byte	0x04
	.zero		1


	//   ....[5]....
        /*014c*/ 	.word	0x000006a0
        /*0150*/ 	.word	0x000000ff
        /*0154*/ 	.word	0x00000038
        /*0158*/ 	.short	0x0100
        /*015a*/ 	.byte	0x04
	.zero		1


	//   ....[6]....
        /*015c*/ 	.word	0x000006b0
        /*0160*/ 	.word	0x000000ff
        /*0164*/ 	.word	0x00000018
        /*0168*/ 	.short	0x0100
        /*016a*/ 	.byte	0x04
	.zero		1


	//   ....[7]....
        /*016c*/ 	.word	0x000006c0
        /*0170*/ 	.word	0x000000ff
        /*0174*/ 	.word	0x00000040
        /*0178*/ 	.short	0x0100
        /*017a*/ 	.byte	0x04
	.zero		1


	//   ....[8]....
        /*017c*/ 	.word	0x000006d0
        /*0180*/ 	.word	0x000000ff
        /*0184*/ 	.word	0x00000020
        /*0188*/ 	.short	0x0100
        /*018a*/ 	.byte	0x04
	.zero		1


	//   ....[9]....
        /*018c*/ 	.word	0x000006e0
        /*0190*/ 	.word	0x000000ff
        /*0194*/ 	.word	0x00000048
        /*0198*/ 	.short	0x0100
        /*019a*/ 	.byte	0x04
	.zero		1


	//   ....[10]....
        /*019c*/ 	.word	0x00000800
        /*01a0*/ 	.word	0x000000ff
        /*01a4*/ 	.word	0x00000050
        /*01a8*/ 	.short	0x0100
        /*01aa*/ 	.byte	0x04
	.zero		1


	//   ....[11]....
        /*01ac*/ 	.word	0x00000810
        /*01b0*/ 	.word	0x000000ff
        /*01b4*/ 	.word	0x00000068
        /*01b8*/ 	.short	0x0100
        /*01ba*/ 	.byte	0x04
	.zero		1


	//   ....[12]....
        /*01bc*/ 	.word	0x00000820
        /*01c0*/ 	.word	0x000000ff
        /*01c4*/ 	.word	0x00000058
        /*01c8*/ 	.short	0x0100
        /*01ca*/ 	.byte	0x04
	.zero		1


	//   ....[13]....
        /*01cc*/ 	.word	0x00000830
        /*01d0*/ 	.word	0x000000ff
        /*01d4*/ 	.word	0x00000070
        /*01d8*/ 	.short	0x0100
        /*01da*/ 	.byte	0x04
	.zero		1


	//   ....[14]....
        /*01dc*/ 	.word	0x00000840
        /*01e0*/ 	.word	0x000000ff
        /*01e4*/ 	.word	0x00000060
        /*01e8*/ 	.short	0x0100
        /*01ea*/ 	.byte	0x04
	.zero		1


	//   ....[15]....
        /*01ec*/ 	.word	0x00000850
        /*01f0*/ 	.word	0x000000ff
        /*01f4*/ 	.word	0x00000078
        /*01f8*/ 	.short	0x0100
        /*01fa*/ 	.byte	0x04
	.zero		1


	//   ....[16]....
        /*01fc*/ 	.word	0x00000930
        /*0200*/ 	.word	0x000000ff
        /*0204*/ 	.word	0x00000080
        /*0208*/ 	.short	0x0100
        /*020a*/ 	.byte	0x06
	.zero		1


	//   ....[17]....
        /*020c*/ 	.word	0x00000940
        /*0210*/ 	.word	0x000000ff
        /*0214*/ 	.word	0x00000088
        /*0218*/ 	.short	0x0100
        /*021a*/ 	.byte	0x06
	.zero		1


	//   ....[18]....
        /*021c*/ 	.word	0x00000a70
        /*0220*/ 	.word	0x000000ff
        /*0224*/ 	.word	0x00000090
        /*0228*/ 	.short	0x0100
        /*022a*/ 	.byte	0x06
	.zero		1


	//   ....[19]....
        /*022c*/ 	.word	0x00000a80
        /*0230*/ 	.word	0x000000ff
        /*0234*/ 	.word	0x000000a0
        /*0238*/ 	.short	0x0100
        /*023a*/ 	.byte	0x06
	.zero		1


	//   ....[20]....
        /*023c*/ 	.word	0x00000a90
        /*0240*/ 	.word	0x000000ff
        /*0244*/ 	.word	0x00000098
        /*0248*/ 	.short	0x0100
        /*024a*/ 	.byte	0x06
	.zero		1


	//   ....[21]....
        /*024c*/ 	.word	0x00000aa0
        /*0250*/ 	.word	0x000000ff
        /*0254*/ 	.word	0x000000a8
        /*0258*/ 	.short	0x0100
        /*025a*/ 	.byte	0x06
	.zero		1


	//   ....[22]....
        /*025c*/ 	.word	0x00000bc0
        /*0260*/ 	.word	0x000000ff
        /*0264*/ 	.word	0x000000b0
        /*0268*/ 	.short	0x0100
        /*026a*/ 	.byte	0x04
	.zero		1


	//   ....[23]....
        /*026c*/ 	.word	0x00000bd0
        /*0270*/ 	.word	0x000000ff
        /*0274*/ 	.word	0x000000d0
        /*0278*/ 	.short	0x0100
        /*027a*/ 	.byte	0x04
	.zero		1


	//   ....[24]....
        /*027c*/ 	.word	0x00000be0
        /*0280*/ 	.word	0x000000ff
        /*0284*/ 	.word	0x000000b8
        /*0288*/ 	.short	0x0100
        /*028a*/ 	.byte	0x04
	.zero		1


	//   ....[25]....
        /*028c*/ 	.word	0x00000bf0
        /*0290*/ 	.word	0x000000ff
        /*0294*/ 	.word	0x000000d8
        /*0298*/ 	.short	0x0100
        /*029a*/ 	.byte	0x04
	.zero		1


	//   ....[26]....
        /*029c*/ 	.word	0x00000c00
        /*02a0*/ 	.word	0x000000ff
        /*02a4*/ 	.word	0x000000c0
        /*02a8*/ 	.short	0x0100
        /*02aa*/ 	.byte	0x04
	.zero		1


	//   ....[27]....
        /*02ac*/ 	.word	0x00000c10
        /*02b0*/ 	.word	0x000000ff
        /*02b4*/ 	.word	0x000000e0
        /*02b8*/ 	.short	0x0100
        /*02ba*/ 	.byte	0x04
	.zero		1


	//   ....[28]....
        /*02bc*/ 	.word	0x00000c20
        /*02c0*/ 	.word	0x000000ff
        /*02c4*/ 	.word	0x000000c8
        /*02c8*/ 	.short	0x0100
        /*02ca*/ 	.byte	0x04
	.zero		1


	//   ....[29]....
        /*02cc*/ 	.word	0x00000c30
        /*02d0*/ 	.word	0x000000ff
        /*02d4*/ 	.word	0x000000e8
        /*02d8*/ 	.short	0x0100
        /*02da*/ 	.byte	0x04
	.zero		1


	//   ....[30]....
        /*02dc*/ 	.word	0x00000d20
        /*02e0*/ 	.word	0x000000ff
        /*02e4*/ 	.word	0x000000f0
        /*02e8*/ 	.short	0x0100
        /*02ea*/ 	.byte	0x04
	.zero		1


	//   ....[31]....
        /*02ec*/ 	.word	0x00000d30
        /*02f0*/ 	.word	0x000000ff
        /*02f4*/ 	.word	0x00000100
        /*02f8*/ 	.short	0x0100
        /*02fa*/ 	.byte	0x04
	.zero		1


	//   ....[32]....
        /*02fc*/ 	.word	0x00000d40
        /*0300*/ 	.word	0x000000ff
        /*0304*/ 	.word	0x000000f8
        /*0308*/ 	.short	0x0100
        /*030a*/ 	.byte	0x04
	.zero		1


	//   ....[33]....
        /*030c*/ 	.word	0x00000d50
        /*0310*/ 	.word	0x000000ff
        /*0314*/ 	.word	0x00000108
        /*0318*/ 	.short	0x0100
        /*031a*/ 	.byte	0x04
	.zero		1


	//   ....[34]....
        /*031c*/ 	.word	0x00000e50
        /*0320*/ 	.word	0x000000ff
        /*0324*/ 	.word	0x00000110
        /*0328*/ 	.short	0x0100
        /*032a*/ 	.byte	0x06
	.zero		1


	//   ....[35]....
        /*032c*/ 	.word	0x00001a50
        /*0330*/ 	.word	0x00000003
        /*0334*/ 	.word	0x00000100
        /*0338*/ 	.short	0x010a
        /*033a*/ 	.byte	0xff
	.zero		1


	//   ....[36]....
        /*033c*/ 	.word	0x00001a80
        /*0340*/ 	.word	0x00000003
        /*0344*/ 	.word	0x000000f0
        /*0348*/ 	.short	0x0101
        /*034a*/ 	.byte	0xff
	.zero		1


	//   ....[37]....
        /*034c*/ 	.word	0x00001b40
        /*0350*/ 	.word	0x000000ff
        /*0354*/ 	.word	0x00000028
        /*0358*/ 	.short	0x010a
        /*035a*/ 	.byte	0x04
	.zero		1


	//   ....[38]....
        /*035c*/ 	.word	0x00001c10
        /*0360*/ 	.word	0x000000ff
        /*0364*/ 	.word	0x00000028
        /*0368*/ 	.short	0x010a
        /*036a*/ 	.byte	0x21
	.zero		1


	//   ....[39]....
        /*036c*/ 	.word	0x00001dc0
        /*0370*/ 	.word	0x000000ff
        /*0374*/ 	.word	0x00000028
        /*0378*/ 	.short	0x010a
        /*037a*/ 	.byte	0x05
	.zero		1


	//   ....[40]....
        /*037c*/ 	.word	0x00001fa0
        /*0380*/ 	.word	0x000000ff
        /*0384*/ 	.word	0x00000088
        /*0388*/ 	.short	0x0101
        /*038a*/ 	.byte	0x0e
	.zero		1


	//   ....[41]....
        /*038c*/ 	.word	0x00001fc0
        /*0390*/ 	.word	0x000000ff
        /*0394*/ 	.word	0x00000028
        /*0398*/ 	.short	0x010a
        /*039a*/ 	.byte	0x04
	.zero		1


	//   ....[42]....
        /*039c*/ 	.word	0x00002040
        /*03a0*/ 	.word	0x000000ff
        /*03a4*/ 	.word	0x00000028
        /*03a8*/ 	.short	0x010a
        /*03aa*/ 	.byte	0x07
	.zero		1


	//   ....[43]....
        /*03ac*/ 	.word	0x00002180
        /*03b0*/ 	.word	0x000000ff
        /*03b4*/ 	.word	0x00000028
        /*03b8*/ 	.short	0x010a
        /*03ba*/ 	.byte	0x04
	.zero		1


	//   ....[44]....
        /*03bc*/ 	.word	0x00002430
        /*03c0*/ 	.word	0x00000003
        /*03c4*/ 	.word	0x00000090
        /*03c8*/ 	.short	0x010a
        /*03ca*/ 	.byte	0xff
	.zero		1


	//   ....[45]....
        /*03cc*/ 	.word	0x00002580
        /*03d0*/ 	.word	0x00000000
        /*03d4*/ 	.word	0x00000000
        /*03d8*/ 	.short	0x0101
        /*03da*/ 	.byte	0xff
	.zero		1


	//   ....[46]....
        /*03dc*/ 	.word	0x00002b40
        /*03e0*/ 	.word	0x000000ff
        /*03e4*/ 	.word	0x00000000
        /*03e8*/ 	.short	0x010a
        /*03ea*/ 	.byte	0x04
	.zero		1


	//   ....[47]....
        /*03ec*/ 	.word	0x00002bd0
        /*03f0*/ 	.word	0x000000ff
        /*03f4*/ 	.word	0x00000000
        /*03f8*/ 	.short	0x010a
        /*03fa*/ 	.byte	0x05
	.zero		1


	//   ....[48]....
        /*03fc*/ 	.word	0x00002c60
        /*0400*/ 	.word	0x000000ff
        /*0404*/ 	.word	0x00000000
        /*0408*/ 	.short	0x010a
        /*040a*/ 	.byte	0x05
	.zero		1


	//   ....[49]....
        /*040c*/ 	.word	0x00002cf0
        /*0410*/ 	.word	0x000000ff
        /*0414*/ 	.word	0x00000000
        /*0418*/ 	.short	0x010a
        /*041a*/ 	.byte	0x05
	.zero		1


	//   ....[50]....
        /*041c*/ 	.word	0x00002d90
        /*0420*/ 	.word	0x00000000
        /*0424*/ 	.word	0x00000000
        /*0428*/ 	.short	0x010a
        /*042a*/ 	.byte	0xff
	.zero		1


	//   ....[51]....
        /*042c*/ 	.word	0x00002eb0
        /*0430*/ 	.word	0x00000000
        /*0434*/ 	.word	0x000000f0
        /*0438*/ 	.short	0x010a
        /*043a*/ 	.byte	0xff
	.zero		1


	//   ....[52]....
        /*043c*/ 	.word	0x00002f20
        /*0440*/ 	.word	0x00000004
        /*0444*/ 	.word	0x00000000
        /*0448*/ 	.short	0x0101
        /*044a*/ 	.byte	0xff
	.zero		1


	//   ....[53]....
        /*044c*/ 	.word	0x00002f40
        /*0450*/ 	.word	0x000000ff
        /*0454*/ 	.word	0x000000a0
        /*0458*/ 	.short	0x010a
        /*045a*/ 	.byte	0x04
	.zero		1


	//   ....[54]....
        /*045c*/ 	.word	0x00003060
        /*0460*/ 	.word	0x00000000
        /*0464*/ 	.word	0x00000090
        /*0468*/ 	.short	0x010a
        /*046a*/ 	.byte	0xff
	.zero		1


	//   ....[55]....
        /*046c*/ 	.word	0x00003160
        /*0470*/ 	.word	0x00000000
        /*0474*/ 	.word	0x00000000
        /*0478*/ 	.short	0x0101
        /*047a*/ 	.byte	0xff
	.zero		1


	//   ....[56]....
        /*047c*/ 	.word	0x000031f0
        /*0480*/ 	.word	0x000000ff
        /*0484*/ 	.word	0x000000a0
        /*0488*/ 	.short	0x0106
        /*048a*/ 	.byte	0x04
	.zero		1


	//   ....[57]....
        /*048c*/ 	.word	0x00003210
        /*0490*/ 	.word	0x000000ff
        /*0494*/ 	.word	0x000000a0
        /*0498*/ 	.short	0x010a
        /*049a*/ 	.byte	0x04
	.zero		1


	//   ....[58]....
        /*049c*/ 	.word	0x000032a0
        /*04a0*/ 	.word	0x000000ff
        /*04a4*/ 	.word	0x000000a0
        /*04a8*/ 	.short	0x0106
        /*04aa*/ 	.byte	0x07
	.zero		1


	//   ....[59]....
        /*04ac*/ 	.word	0x000032e0
        /*04b0*/ 	.word	0x00000000
        /*04b4*/ 	.word	0x000000a0
        /*04b8*/ 	.short	0x010a
        /*04ba*/ 	.byte	0xff
	.zero		1


	//   ....[60]....
        /*04bc*/ 	.word	0x00003520
        /*04c0*/ 	.word	0x000000ff
        /*04c4*/ 	.word	0x00000008
        /*04c8*/ 	.short	0x010a
        /*04ca*/ 	.byte	0x05
	.zero		1


	//   ....[61]....
        /*04cc*/ 	.word	0x00003540
        /*04d0*/ 	.word	0x000000ff
        /*04d4*/ 	.word	0x00000008
        /*04d8*/ 	.short	0x010a
        /*04da*/ 	.byte	0x05
	.zero		1


	//   ....[62]....
        /*04dc*/ 	.word	0x000036d0
        /*04e0*/ 	.word	0x000000ff
        /*04e4*/ 	.word	0x00000008
        /*04e8*/ 	.short	0x010a
        /*04ea*/ 	.byte	0x05
	.zero		1


	//   ....[63]....
        /*04ec*/ 	.word	0x000036f0
        /*04f0*/ 	.word	0x000000ff
        /*04f4*/ 	.word	0x00000008
        /*04f8*/ 	.short	0x010a
        /*04fa*/ 	.byte	0x05
	.zero		1


	//   ....[64]....
        /*04fc*/ 	.word	0x000037b0
        /*0500*/ 	.word	0x000000ff
        /*0504*/ 	.word	0x00000000
        /*0508*/ 	.short	0x0101
        /*050a*/ 	.byte	0x04
	.zero		1


	//   ....[65]....
        /*050c*/ 	.word	0x00003b70
        /*0510*/ 	.word	0x00000000
        /*0514*/ 	.word	0x00000090
        /*0518*/ 	.short	0x010a
        /*051a*/ 	.byte	0xff
	.zero		1


	//   ....[66]....
        /*051c*/ 	.word	0x00003c30
        /*0520*/ 	.word	0x00000000
        /*0524*/ 	.word	0x00000000
        /*0528*/ 	.short	0x0101
        /*052a*/ 	.byte	0xff
	.zero		1


	//   ....[67]....
        /*052c*/ 	.word	0x00003cf0
        /*0530*/ 	.word	0x000000ff
        /*0534*/ 	.word	0x00000000
        /*0538*/ 	.short	0x010a
        /*053a*/ 	.byte	0x04
	.zero		1


	//   ....[68]....
        /*053c*/ 	.word	0x00003d00
        /*0540*/ 	.word	0x000000ff
        /*0544*/ 	.word	0x000000d0
        /*0548*/ 	.short	0x010a
        /*054a*/ 	.byte	0x2e
	.zero		1


	//   ....[69]....
        /*054c*/ 	.word	0x00003db0
        /*0550*/ 	.word	0x000000ff
        /*0554*/ 	.word	0x00000000
        /*0558*/ 	.short	0x010a
        /*055a*/ 	.byte	0x07
	.zero		1


	//   ....[70]....
        /*055c*/ 	.word	0x00003ee0
        /*0560*/ 	.word	0x000000ff
        /*0564*/ 	.word	0x00000000
        /*0568*/ 	.short	0x010a
        /*056a*/ 	.byte	0x04
	.zero		1


	//   ....[71]....
        /*056c*/ 	.word	0x00004320
        /*0570*/ 	.word	0x000000ff
        /*0574*/ 	.word	0x00000000
        /*0578*/ 	.short	0x010a
        /*057a*/ 	.byte	0x04
	.zero		1


	//   ....[72]....
        /*057c*/ 	.word	0x000043b0
        /*0580*/ 	.word	0x000000ff
        /*0584*/ 	.word	0x00000000
        /*0588*/ 	.short	0x010a
        /*058a*/ 	.byte	0x05
	.zero		1


	//   ....[73]....
        /*058c*/ 	.word	0x00004440
        /*0590*/ 	.word	0x000000ff
        /*0594*/ 	.word	0x00000000
        /*0598*/ 	.short	0x010a
        /*059a*/ 	.byte	0x05
	.zero		1


	//   ....[74]....
        /*059c*/ 	.word	0x000044e0
        /*05a0*/ 	.word	0x00000000
        /*05a4*/ 	.word	0x00000000
        /*05a8*/ 	.short	0x010a
        /*05aa*/ 	.byte	0xff
	.zero		1


	//   ....[75]....
        /*05ac*/ 	.word	0x00004520
        /*05b0*/ 	.word	0x00000000
        /*05b4*/ 	.word	0x00000000
        /*05b8*/ 	.short	0x010a
        /*05ba*/ 	.byte	0xff
	.zero		1


	//   ....[76]....
        /*05bc*/ 	.word	0x00004590
        /*05c0*/ 	.word	0x000000ff
        /*05c4*/ 	.word	0x00000000
        /*05c8*/ 	.short	0x0101
        /*05ca*/ 	.byte	0x04
	.zero		1


	//   ....[77]....
        /*05cc*/ 	.word	0x000045d0
        /*05d0*/ 	.word	0x000000ff
        /*05d4*/ 	.word	0x00000110
        /*05d8*/ 	.short	0x010a
        /*05da*/ 	.byte	0x29
	.zero		1


	//   ....[78]....
        /*05dc*/ 	.word	0x00004620
        /*05e0*/ 	.word	0x000000ff
        /*05e4*/ 	.word	0x00000000
        /*05e8*/ 	.short	0x0101
        /*05ea*/ 	.byte	0x04
	.zero		1


	//   ....[79]....
        /*05ec*/ 	.word	0x00004a80
        /*05f0*/ 	.word	0x0000000c
        /*05f4*/ 	.word	0x00000090
        /*05f8*/ 	.short	0x010a
        /*05fa*/ 	.byte	0xff
	.zero		1


	//   ....[80]....
        /*05fc*/ 	.word	0x00004bf0
        /*0600*/ 	.word	0x00000000
        /*0604*/ 	.word	0x00000000
        /*0608*/ 	.short	0x0101
        /*060a*/ 	.byte	0xff
	.zero		1


	//   ....[81]....
        /*060c*/ 	.word	0x00005070
        /*0610*/ 	.word	0x000000ff
        /*0614*/ 	.word	0x00000088
        /*0618*/ 	.short	0x010a
        /*061a*/ 	.byte	0x18
	.zero		1


	//   ....[82]....
        /*061c*/ 	.word	0x00005230
        /*0620*/ 	.word	0x000000ff
        /*0624*/ 	.word	0x00000068
        /*0628*/ 	.short	0x010a
        /*062a*/ 	.byte	0x04
	.zero		1


	//   ....[83]....
        /*062c*/ 	.word	0x00005400
        /*0630*/ 	.word	0x000000ff
        /*0634*/ 	.word	0x00000050
        /*0638*/ 	.short	0x010b
        /*063a*/ 	.byte	0x04
	.zero		1


	//   ....[84]....
        /*063c*/ 	.word	0x00005410
        /*0640*/ 	.word	0x000000ff
        /*0644*/ 	.word	0x00000000
        /*0648*/ 	.short	0x0101
        /*064a*/ 	.byte	0x14
	.zero		1


	//   ....[85]....
        /*064c*/ 	.word	0x00005420
        /*0650*/ 	.word	0x000000ff
        /*0654*/ 	.word	0x00000068
        /*0658*/ 	.short	0x010a
        /*065a*/ 	.byte	0x05
	.zero		1


	//   ....[86]....
        /*065c*/ 	.word	0x00005610
        /*0660*/ 	.word	0x000000ff
        /*0664*/ 	.word	0x00000050
        /*0668*/ 	.short	0x010b
        /*066a*/ 	.byte	0x05
	.zero		1


	//   ....[87]....
        /*066c*/ 	.word	0x00005620
        /*0670*/ 	.word	0x000000ff
        /*0674*/ 	.word	0x00000000
        /*0678*/ 	.short	0x0101
        /*067a*/ 	.byte	0x04
	.zero		1


	//   ....[88]....
        /*067c*/ 	.word	0x000056c0
        /*0680*/ 	.word	0x000000ff
        /*0684*/ 	.word	0x00000000
        /*0688*/ 	.short	0x010a
        /*068a*/ 	.byte	0x04
	.zero		1


	//   ....[89]....
        /*068c*/ 	.word	0x00005750
        /*0690*/ 	.word	0x000000ff
        /*0694*/ 	.word	0x00000000
        /*0698*/ 	.short	0x010a
        /*069a*/ 	.byte	0x05
	.zero		1


	//   ....[90]....
        /*069c*/ 	.word	0x000057f0
        /*06a0*/ 	.word	0x00000000
        /*06a4*/ 	.word	0x00000000
        /*06a8*/ 	.short	0x010a
        /*06aa*/ 	.byte	0xff
	.zero		1


	//   ....[91]....
        /*06ac*/ 	.word	0x00005b30
        /*06b0*/ 	.word	0x00000000
        /*06b4*/ 	.word	0x00000090
        /*06b8*/ 	.short	0x010a
        /*06ba*/ 	.byte	0xff
	.zero		1


	//   ....[92]....
        /*06bc*/ 	.word	0x00005c00
        /*06c0*/ 	.word	0x00000000
        /*06c4*/ 	.word	0x00000000
        /*06c8*/ 	.short	0x0101
        /*06ca*/ 	.byte	0xff
	.zero		1


	//   ....[93]....
        /*06cc*/ 	.word	0x000068a0
        /*06d0*/ 	.word	0x00000000
        /*06d4*/ 	.word	0x00000050
        /*06d8*/ 	.short	0x010a
        /*06da*/ 	.byte	0xff
	.zero		1


	//   ....[94]....
        /*06dc*/ 	.word	0x00006910
        /*06e0*/ 	.word	0x00000059
        /*06e4*/ 	.word	0x000000b0
        /*06e8*/ 	.short	0x010a
        /*06ea*/ 	.byte	0xff
	.zero		1


	//   ....[95]....
        /*06ec*/ 	.word	0x00006a00
        /*06f0*/ 	.word	0x00000000
        /*06f4*/ 	.word	0x00000050
        /*06f8*/ 	.short	0x010a
        /*06fa*/ 	.byte	0xff
	.zero		1


	//   ....[96]....
        /*06fc*/ 	.word	0x00006b30
        /*0700*/ 	.word	0x00000059
        /*0704*/ 	.word	0x000000b0
        /*0708*/ 	.short	0x010a
        /*070a*/ 	.byte	0xff
	.zero		1


	//   ....[97]....
        /*070c*/ 	.word	0x00007660
        /*0710*/ 	.word	0x00000000
        /*0714*/ 	.word	0x00000000
        /*0718*/ 	.short	0x0101
        /*071a*/ 	.byte	0xff
	.zero		1


	//   ....[98]....
        /*071c*/ 	.word	0x00007670
        /*0720*/ 	.word	0x00000002
        /*0724*/ 	.word	0x00000050
        /*0728*/ 	.short	0x010a
        /*072a*/ 	.byte	0xff
	.zero		1


	//   ....[99]....
        /*072c*/ 	.word	0x00007740
        /*0730*/ 	.word	0x00000002
        /*0734*/ 	.word	0x00000050
        /*0738*/ 	.short	0x010a
        /*073a*/ 	.byte	0xff
	.zero		1


	//   ....[100]....
        /*073c*/ 	.word	0x00007bc0
        /*0740*/ 	.word	0x00000059
        /*0744*/ 	.word	0x00000000
        /*0748*/ 	.short	0x0101
        /*074a*/ 	.byte	0xff
	.zero		1


	//   ....[101]....
        /*074c*/ 	.word	0x000083e0
        /*0750*/ 	.word	0x00000002
        /*0754*/ 	.word	0x00000000
        /*0758*/ 	.short	0x0101
        /*075a*/ 	.byte	0xff
	.zero		1


	//   ....[102]....
        /*075c*/ 	.word	0x00008690
        /*0760*/ 	.word	0x000000ff
        /*0764*/ 	.word	0x00000000
        /*0768*/ 	.short	0x0101
        /*076a*/ 	.byte	0x04
	.zero		1


	//   ....[103]....
        /*076c*/ 	.word	0x000086b0
        /*0770*/ 	.word	0x00000003
        /*0774*/ 	.word	0x00000100
        /*0778*/ 	.short	0x010a
        /*077a*/ 	.byte	0xff
	.zero		1


	//   ....[104]....
        /*077c*/ 	.word	0x00008710
        /*0780*/ 	.word	0x00000000
        /*0784*/ 	.word	0x00000028
        /*0788*/ 	.short	0x010a
        /*078a*/ 	.byte	0xff
	.zero		1


	//   ....[105]....
        /*078c*/ 	.word	0x00008770
        /*0790*/ 	.word	0x00000000
        /*0794*/ 	.word	0x00000028
        /*0798*/ 	.short	0x010a
        /*079a*/ 	.byte	0xff
	.zero		1


	//   ....[106]....
        /*079c*/ 	.word	0x000087c0
        /*07a0*/ 	.word	0x00000003
        /*07a4*/ 	.word	0x00000090
        /*07a8*/ 	.short	0x010a
        /*07aa*/ 	.byte	0xff
	.zero		1


	//   ....[107]....
        /*07ac*/ 	.word	0x00008820
        /*07b0*/ 	.word	0x00000000
        /*07b4*/ 	.word	0x00000000
        /*07b8*/ 	.short	0x010a
        /*07ba*/ 	.byte	0xff
	.zero		1


	//   ....[108]....
        /*07bc*/ 	.word	0x00008880
        /*07c0*/ 	.word	0x00000000
        /*07c4*/ 	.word	0x00000000
        /*07c8*/ 	.short	0x010a
        /*07ca*/ 	.byte	0xff
	.zero		1


	//   ....[109]....
        /*07cc*/ 	.word	0x000088e0
        /*07d0*/ 	.word	0x00000000
        /*07d4*/ 	.word	0x00000000
        /*07d8*/ 	.short	0x010a
        /*07da*/ 	.byte	0xff
	.zero		1


	//   ....[110]....
        /*07dc*/ 	.word	0x00008940
        /*07e0*/ 	.word	0x00000000
        /*07e4*/ 	.word	0x00000000
        /*07e8*/ 	.short	0x010a
        /*07ea*/ 	.byte	0xff
	.zero		1


	//   ....[111]....
        /*07ec*/ 	.word	0x00008990
        /*07f0*/ 	.word	0x00000000
        /*07f4*/ 	.word	0x000000f0
        /*07f8*/ 	.short	0x010a
        /*07fa*/ 	.byte	0xff
	.zero		1


	//   ....[112]....
        /*07fc*/ 	.word	0x000089f0
        /*0800*/ 	.word	0x00000000
        /*0804*/ 	.word	0x000000a0
        /*0808*/ 	.short	0x010a
        /*080a*/ 	.byte	0xff
	.zero		1


	//   ....[113]....
        /*080c*/ 	.word	0x00008a40
        /*0810*/ 	.word	0x00000000
        /*0814*/ 	.word	0x00000090
        /*0818*/ 	.short	0x010a
        /*081a*/ 	.byte	0xff
	.zero		1


	//   ....[114]....
        /*081c*/ 	.word	0x00008aa0
        /*0820*/ 	.word	0x00000000
        /*0824*/ 	.word	0x000000a0
        /*0828*/ 	.short	0x010a
        /*082a*/ 	.byte	0xff
	.zero		1


	//   ....[115]....
        /*082c*/ 	.word	0x00008b00
        /*0830*/ 	.word	0x00000005
        /*0834*/ 	.word	0x00000008
        /*0838*/ 	.short	0x010a
        /*083a*/ 	.byte	0xff
	.zero		1


	//   ....[116]....
        /*083c*/ 	.word	0x00008bf0
        /*0840*/ 	.word	0x00000003
        /*0844*/ 	.word	0x00000008
        /*0848*/ 	.short	0x010a
        /*084a*/ 	.byte	0xff
	.zero		1


	//   ....[117]....
        /*084c*/ 	.word	0x00008c40
        /*0850*/ 	.word	0x00000000
        /*0854*/ 	.word	0x00000090
        /*0858*/ 	.short	0x010a
        /*085a*/ 	.byte	0xff
	.zero		1


	//   ....[118]....
        /*085c*/ 	.word	0x00008ca0
        /*0860*/ 	.word	0x00000000
        /*0864*/ 	.word	0x000000d0
        /*0868*/ 	.short	0x010a
        /*086a*/ 	.byte	0xff
	.zero		1


	//   ....[119]....
        /*086c*/ 	.word	0x00008d00
        /*0870*/ 	.word	0x00000000
        /*0874*/ 	.word	0x00000000
        /*0878*/ 	.short	0x010a
        /*087a*/ 	.byte	0xff
	.zero		1


	//   ....[120]....
        /*087c*/ 	.word	0x00008d60
        /*0880*/ 	.word	0x00000000
        /*0884*/ 	.word	0x00000000
        /*0888*/ 	.short	0x010a
        /*088a*/ 	.byte	0xff
	.zero		1


	//   ....[121]....
        /*088c*/ 	.word	0x00008dc0
        /*0890*/ 	.word	0x00000000
        /*0894*/ 	.word	0x00000000
        /*0898*/ 	.short	0x010a
        /*089a*/ 	.byte	0xff
	.zero		1


	//   ....[122]....
        /*089c*/ 	.word	0x00008e20
        /*08a0*/ 	.word	0x00000000
        /*08a4*/ 	.word	0x00000000
        /*08a8*/ 	.short	0x010a
        /*08aa*/ 	.byte	0xff
	.zero		1


	//   ....[123]....
        /*08ac*/ 	.word	0x00008e80
        /*08b0*/ 	.word	0x00000000
        /*08b4*/ 	.word	0x00000110
        /*08b8*/ 	.short	0x010a
        /*08ba*/ 	.byte	0xff
	.zero		1


	//   ....[124]....
        /*08bc*/ 	.word	0x00008ed0
        /*08c0*/ 	.word	0x0000000c
        /*08c4*/ 	.word	0x00000090
        /*08c8*/ 	.short	0x010a
        /*08ca*/ 	.byte	0xff
	.zero		1


	//   ....[125]....
        /*08cc*/ 	.word	0x00008f30
        /*08d0*/ 	.word	0x00000000
        /*08d4*/ 	.word	0x00000088
        /*08d8*/ 	.short	0x010a
        /*08da*/ 	.byte	0xff
	.zero		1


	//   ....[126]....
        /*08dc*/ 	.word	0x00008f90
        /*08e0*/ 	.word	0x00000000
        /*08e4*/ 	.word	0x00000068
        /*08e8*/ 	.short	0x010a
        /*08ea*/ 	.byte	0xff
	.zero		1


	//   ....[127]....
        /*08ec*/ 	.word	0x00008ff0
        /*08f0*/ 	.word	0x00000009
        /*08f4*/ 	.word	0x00000068
        /*08f8*/ 	.short	0x010a
        /*08fa*/ 	.byte	0xff
	.zero		1


	//   ....[128]....
        /*08fc*/ 	.word	0x00009050
        /*0900*/ 	.word	0x00000000
        /*0904*/ 	.word	0x00000000
        /*0908*/ 	.short	0x010a
        /*090a*/ 	.byte	0xff
	.zero		1


	//   ....[129]....
        /*090c*/ 	.word	0x000090b0
        /*0910*/ 	.word	0x00000000
        /*0914*/ 	.word	0x00000000
        /*0918*/ 	.short	0x010a
        /*091a*/ 	.byte	0xff
	.zero		1


	//   ....[130]....
        /*091c*/ 	.word	0x00009100
        /*0920*/ 	.word	0x00000000
        /*0924*/ 	.word	0x00000090
        /*0928*/ 	.short	0x010a
        /*092a*/ 	.byte	0xff
	.zero		1


	//   ....[131]....
        /*092c*/ 	.word	0x00009150
        /*0930*/ 	.word	0x00000000
        /*0934*/ 	.word	0x00000050
        /*0938*/ 	.short	0x010a
        /*093a*/ 	.byte	0xff
	.zero		1


	//   ....[132]....
        /*093c*/ 	.word	0x000091a0
        /*0940*/ 	.word	0x00000059
        /*0944*/ 	.word	0x000000b0
        /*0948*/ 	.short	0x010a
        /*094a*/ 	.byte	0xff
	.zero		1


	//   ....[133]....
        /*094c*/ 	.word	0x000091f0
        /*0950*/ 	.word	0x00000002
        /*0954*/ 	.word	0x00000050
        /*0958*/ 	.short	0x010a
        /*095a*/ 	.byte	0xff
	.zero		1


	//----- nvinfo : EIATTR_NUM_MBARRIERS
	.align		4
.L_47:
        /*095c*/ 	.byte	0x03, 0x38
        /*095e*/ 	.short	0x0023


	//----- nvinfo : EIATTR_EXIT_INSTR_OFFSETS
	.align		4
        /*0960*/ 	.byte	0x04, 0x1c
        /*0962*/ 	.short	(.L_49 - .L_48)


	//   ....[0]....
.L_48:
        /*0964*/ 	.word	0x00002dc0


	//   ....[1]....
        /*0968*/ 	.word	0x000032b0


	//   ....[2]....
        /*096c*/ 	.word	0x00003310


	//   ....[3]....
        /*0970*/ 	.word	0x00004850


	//   ....[4]....
        /*0974*/ 	.word	0x00005820


	//   ....[5]....
        /*0978*/ 	.word	0x00005860


	//   ....[6]....
        /*097c*/ 	.word	0x00008580


	//   ....[7]....
        /*0980*/ 	.word	0x00008600


	//   ....[8]....
        /*0984*/ 	.word	0x00008630


	//   ....[9]....
        /*0988*/ 	.word	0x000086a0


	//----- nvinfo : EIATTR_MAX_THREADS
	.align		4
.L_49:
        /*098c*/ 	.byte	0x04, 0x05
        /*098e*/ 	.short	(.L_51 - .L_50)
.L_50:
        /*0990*/ 	.word	0x00000100
        /*0994*/ 	.word	0x00000001
        /*0998*/ 	.word	0x00000001


	//----- nvinfo : EIATTR_CRS_STACK_SIZE
	.align		4
.L_51:
        /*099c*/ 	.byte	0x04, 0x1e
        /*099e*/ 	.short	(.L_53 - .L_52)
.L_52:
        /*09a0*/ 	.word	0x00000000


	//----- nvinfo : EIATTR_CBANK_PARAM_SIZE
	.align		4
.L_53:
        /*09a4*/ 	.byte	0x03, 0x19
        /*09a6*/ 	.short	0x0800


	//----- nvinfo : EIATTR_PARAM_CBANK
	.align		4
        /*09a8*/ 	.byte	0x04, 0x0a
        /*09aa*/ 	.short	(.L_55 - .L_54)
	.align		4
.L_54:
        /*09ac*/ 	.word	index@(.nv.constant0._ZN7cutlass13device_kernelINS_4gemm6kernel13GemmUniversalIN4cute5tupleIJiiiiEEENS1_10collective13CollectiveMmaINS1_35MainloopSm100TmaUmmaWarpSpecializedILi5ELi2ELi4ENS5_IJNS4_1CILi2EEESB_NSA_ILi1EEEEEEEENS5_IJNSA_ILi256EEENSA_ILi64EEENSA_ILi128EEEEEENS_10bfloat16_tENS5_IJlSC_lEEESJ_SK_NS4_8TiledMMAINS4_8MMA_AtomIJNS4_26SM100_MMA_F16BF16_2x1SM_SSISJ_SJ_fLi256ELi64ELNS4_4UMMA5MajorE0ELSP_0ELNSO_7ScaleInE0ELSQ_0EEEEEENS4_6LayoutINS5_IJSC_SC_SC_EEENS5_IJNSA_ILi0EEESV_SV_EEEEENS5_IJNS4_10UnderscoreESY_SY_EEEEENS4_28SM100_TMA_2SM_LOAD_MULTICASTENS4_14ComposedLayoutINS4_7SwizzleILi3ELi4ELi3EEENS4_18smem_ptr_flag_bitsILi16EEENST_INS5_IJNSA_ILi8EEESG_EEENS5_IJSG_SC_EEEEEEEvNS4_8identityENS4_18SM100_TMA_2SM_LOADES1B_vS1C_EENS_8epilogue10collective18CollectiveEpilogueINS1F_23Sm100TmaWarpSpecializedILi3ELi2ELi32ELb1ELb0EEEJNS5_IJSH_SG_SH_EEENS5_IJNST_ISH_SC_EENST_INSA_ILi32EEESC_EEEEESJ_SK_SJ_SK_NS1F_6fusion15FusionCallbacksIS1J_NS1P_17LinearCombinationISJ_fSJ_fLNS_15FloatRoundStyleE2EEES1K_S1O_JEEENS4_5SM1004TMEM4LOAD26SM100_TMEM_LOAD_32dp32b32xENS4_13SM90_TMA_LOADENS12_INS13_ILi2ELi4ELi3EEES16_NST_INS5_IJS17_S1M_EEENS5_IJS1M_SC_EEEEEEENS4_39AutoVectorizingCopyWithAssumedAlignmentILi128EEENS4_14SM90_TMA_STOREES24_S26_S26_EEEvvEEEEvNT_6ParamsE)
        /*09b0*/ 	.short	0x0380
        /*09b2*/ 	.short	0x0800


	//----- nvinfo : EIATTR_SW_WAR
	.align		4
.L_55:
        /*09b4*/ 	.byte	0x04, 0x36
        /*09b6*/ 	.short	(.L_57 - .L_56)
.L_56:
        /*09b8*/ 	.word	0x00000008
.L_57:


//--------------------- .nv.callgraph             --------------------------
	.section	.nv.callgraph,"",@"SHT_CUDA_CALLGRAPH"
	.align	4
	.sectionentsize	8
	.align		4
        /*0000*/ 	.word	0x00000000
	.align		4
        /*0004*/ 	.word	0xffffffff
	.align		4
        /*0008*/ 	.word	index@(_ZN7cutlass13device_kernelINS_4gemm6kernel13GemmUniversalIN4cute5tupleIJiiiiEEENS1_10collective13CollectiveMmaINS1_35MainloopSm100TmaUmmaWarpSpecializedILi5ELi2ELi4ENS5_IJNS4_1CILi2EEESB_NSA_ILi1EEEEEEEENS5_IJNSA_ILi256EEENSA_ILi64EEENSA_ILi128EEEEEENS_10bfloat16_tENS5_IJlSC_lEEESJ_SK_NS4_8TiledMMAINS4_8MMA_AtomIJNS4_26SM100_MMA_F16BF16_2x1SM_SSISJ_SJ_fLi256ELi64ELNS4_4UMMA5MajorE0ELSP_0ELNSO_7ScaleInE0ELSQ_0EEEEEENS4_6LayoutINS5_IJSC_SC_SC_EEENS5_IJNSA_ILi0EEESV_SV_EEEEENS5_IJNS4_10UnderscoreESY_SY_EEEEENS4_28SM100_TMA_2SM_LOAD_MULTICASTENS4_14ComposedLayoutINS4_7SwizzleILi3ELi4ELi3EEENS4_18smem_ptr_flag_bitsILi16EEENST_INS5_IJNSA_ILi8EEESG_EEENS5_IJSG_SC_EEEEEEEvNS4_8identityENS4_18SM100_TMA_2SM_LOADES1B_vS1C_EENS_8epilogue10collective18CollectiveEpilogueINS1F_23Sm100TmaWarpSpecializedILi3ELi2ELi32ELb1ELb0EEEJNS5_IJSH_SG_SH_EEENS5_IJNST_ISH_SC_EENST_INSA_ILi32EEESC_EEEEESJ_SK_SJ_SK_NS1F_6fusion15FusionCallbacksIS1J_NS1P_17LinearCombinationISJ_fSJ_fLNS_15FloatRoundStyleE2EEES1K_S1O_JEEENS4_5SM1004TMEM4LOAD26SM100_TMEM_LOAD_32dp32b32xENS4_13SM90_TMA_LOADENS12_INS13_ILi2ELi4ELi3EEES16_NST_INS5_IJS17_S1M_EEENS5_IJS1M_SC_EEEEEEENS4_39AutoVectorizingCopyWithAssumedAlignmentILi128EEENS4_14SM90_TMA_STOREES24_S26_S26_EEEvvEEEEvNT_6ParamsE)
	.align		4
        /*000c*/ 	.word	index@(__assertfail)
	.align		4
        /*0010*/ 	.word	0x00000000
	.align		4
        /*0014*/ 	.word	0xfffffffe
	.align		4
        /*0018*/ 	.word	0x00000000
	.align		4
        /*001c*/ 	.word	0xfffffffd
	.align		4
        /*0020*/ 	.word	0x00000000
	.align		4
        /*0024*/ 	.word	0xfffffffc


//--------------------- .nv.constant4             --------------------------
	.section	.nv.constant4,"a",@progbits
	.align	8
	.align		8
.nv.constant4:
        /*0000*/ 	.dword	__assertfail
	.align		8
        /*0008*/ 	.dword	__unnamed_1
	.align		8
        /*0010*/ 	.dword	__unnamed_2
	.align		8
        /*0018*/ 	.dword	_ZN39_INTERNAL_856e2331_4_k_cu_100aee40_87364cuda3std3__45__cpo5beginE
	.align		8
        /*0020*/ 	.dword	_ZN39_INTERNAL_856e2331_4_k_cu_100aee40_87364cuda3std3__45__cpo3endE
	.align		8
        /*0028*/ 	.dword	_ZN39_INTERNAL_856e2331_4_k_cu_100aee40_87364cuda3std3__45__cpo6cbeginE
	.align		8
        /*0030*/ 	.dword	_ZN39_INTERNAL_856e2331_4_k_cu_100aee40_87364cuda3std3__45__cpo4cendE
	.align		8
        /*0038*/ 	.dword	_ZN39_INTERNAL_856e2331_4_k_cu_100aee40_87364cuda3std3__441_GLOBAL__N__856e2331_4_k_cu_100aee40_87366ignoreE
	.align		8
        /*0040*/ 	.dword	_ZN39_INTERNAL_856e2331_4_k_cu_100aee40_87364cuda3std3__419piecewise_constructE
	.align		8
        /*0048*/ 	.dword	_ZN39_INTERNAL_856e2331_4_k_cu_100aee40_87364cuda3std3__48in_placeE
	.align		8
        /*0050*/ 	.dword	_ZN39_INTERNAL_856e2331_4_k_cu_100aee40_87364cuda3std6ranges3__45__cpo4swapE
	.align		8
        /*0058*/ 	.dword	_ZN39_INTERNAL_856e2331_4_k_cu_100aee40_87364cuda3std6ranges3__45__cpo9iter_moveE
	.align		8
        /*0060*/ 	.dword	_ZN39_INTERNAL_856e2331_4_k_cu_100aee40_87364cute7productE
	.align		8
        /*0068*/ 	.dword	_ZN39_INTERNAL_856e2331_4_k_cu_100aee40_87364cute1_E
	.align		8
        /*0070*/ 	.dword	$str$25
	.align		8
        /*0078*/ 	.dword	$str$26
	.align		8
        /*0080*/ 	.dword	$str$27
	.align		8
        /*0088*/ 	.dword	$str$28


//--------------------- .text._ZN7cutlass13device_kernelINS_4gemm6kernel13GemmUniversalIN4cute5tupleIJiiiiEEENS1_10collective13CollectiveMmaINS1_35MainloopSm100TmaUmmaWarpSpecializedILi5ELi2ELi4ENS5_IJNS4_1CILi2EEESB_NSA_ILi1EEEEEEEENS5_IJNSA_ILi256EEENSA_ILi64EEENSA_ILi128EEEEEENS_10bfloat16_tENS5_IJlSC_lEEESJ_SK_NS4_8TiledMMAINS4_8MMA_AtomIJNS4_26SM100_MMA_F16BF16_2x1SM_SSISJ_SJ_fLi256ELi64ELNS4_4UMMA5MajorE0ELSP_0ELNSO_7ScaleInE0ELSQ_0EEEEEENS4_6LayoutINS5_IJSC_SC_SC_EEENS5_IJNSA_ILi0EEESV_SV_EEEEENS5_IJNS4_10UnderscoreESY_SY_EEEEENS4_28SM100_TMA_2SM_LOAD_MULTICASTENS4_14ComposedLayoutINS4_7SwizzleILi3ELi4ELi3EEENS4_18smem_ptr_flag_bitsILi16EEENST_INS5_IJNSA_ILi8EEESG_EEENS5_IJSG_SC_EEEEEEEvNS4_8identityENS4_18SM100_TMA_2SM_LOADES1B_vS1C_EENS_8epilogue10collective18CollectiveEpilogueINS1F_23Sm100TmaWarpSpecializedILi3ELi2ELi32ELb1ELb0EEEJNS5_IJSH_SG_SH_EEENS5_IJNST_ISH_SC_EENST_INSA_ILi32EEESC_EEEEESJ_SK_SJ_SK_NS1F_6fusion15FusionCallbacksIS1J_NS1P_17LinearCombinationISJ_fSJ_fLNS_15FloatRoundStyleE2EEES1K_S1O_JEEENS4_5SM1004TMEM4LOAD26SM100_TMEM_LOAD_32dp32b32xENS4_13SM90_TMA_LOADENS12_INS13_ILi2ELi4ELi3EEES16_NST_INS5_IJS17_S1M_EEENS5_IJS1M_SC_EEEEEEENS4_39AutoVectorizingCopyWithAssumedAlignmentILi128EEENS4_14SM90_TMA_STOREES24_S26_S26_EEEvvEEEEvNT_6ParamsE --------------------------
	.section	.text._ZN7cutlass13device_kernelINS_4gemm6kernel13GemmUniversalIN4cute5tupleIJiiiiEEENS1_10collective13CollectiveMmaINS1_35MainloopSm100TmaUmmaWarpSpecializedILi5ELi2ELi4ENS5_IJNS4_1CILi2EEESB_NSA_ILi1EEEEEEEENS5_IJNSA_ILi256EEENSA_ILi64EEENSA_ILi128EEEEEENS_10bfloat16_tENS5_IJlSC_lEEESJ_SK_NS4_8TiledMMAINS4_8MMA_AtomIJNS4_26SM100_MMA_F16BF16_2x1SM_SSISJ_SJ_fLi256ELi64ELNS4_4UMMA5MajorE0ELSP_0ELNSO_7ScaleInE0ELSQ_0EEEEEENS4_6LayoutINS5_IJSC_SC_SC_EEENS5_IJNSA_ILi0EEESV_SV_EEEEENS5_IJNS4_10UnderscoreESY_SY_EEEEENS4_28SM100_TMA_2SM_LOAD_MULTICASTENS4_14ComposedLayoutINS4_7SwizzleILi3ELi4ELi3EEENS4_18smem_ptr_flag_bitsILi16EEENST_INS5_IJNSA_ILi8EEESG_EEENS5_IJSG_SC_EEEEEEEvNS4_8identityENS4_18SM100_TMA_2SM_LOADES1B_vS1C_EENS_8epilogue10collective18CollectiveEpilogueINS1F_23Sm100TmaWarpSpecializedILi3ELi2ELi32ELb1ELb0EEEJNS5_IJSH_SG_SH_EEENS5_IJNST_ISH_SC_EENST_INSA_ILi32EEESC_EEEEESJ_SK_SJ_SK_NS1F_6fusion15FusionCallbacksIS1J_NS1P_17LinearCombinationISJ_fSJ_fLNS_15FloatRoundStyleE2EEES1K_S1O_JEEENS4_5SM1004TMEM4LOAD26SM100_TMEM_LOAD_32dp32b32xENS4_13SM90_TMA_LOADENS12_INS13_ILi2ELi4ELi3EEES16_NST_INS5_IJS17_S1M_EEENS5_IJS1M_SC_EEEEEEENS4_39AutoVectorizingCopyWithAssumedAlignmentILi128EEENS4_14SM90_TMA_STOREES24_S26_S26_EEEvvEEEEvNT_6ParamsE,"ax",@progbits
	.align	128
.text._ZN7cutlass13device_kernelINS_4gemm6kernel13GemmUniversalIN4cute5tupleIJiiiiEEENS1_10collective13CollectiveMmaINS1_35MainloopSm100TmaUmmaWarpSpecializedILi5ELi2ELi4ENS5_IJNS4_1CILi2EEESB_NSA_ILi1EEEEEEEENS5_IJNSA_ILi256EEENSA_ILi64EEENSA_ILi128EEEEEENS_10bfloat16_tENS5_IJlSC_lEEESJ_SK_NS4_8TiledMMAINS4_8MMA_AtomIJNS4_26SM100_MMA_F16BF16_2x1SM_SSISJ_SJ_fLi256ELi64ELNS4_4UMMA5MajorE0ELSP_0ELNSO_7ScaleInE0ELSQ_0EEEEEENS4_6LayoutINS5_IJSC_SC_SC_EEENS5_IJNSA_ILi0EEESV_SV_EEEEENS5_IJNS4_10UnderscoreESY_SY_EEEEENS4_28SM100_TMA_2SM_LOAD_MULTICASTENS4_14ComposedLayoutINS4_7SwizzleILi3ELi4ELi3EEENS4_18smem_ptr_flag_bitsILi16EEENST_INS5_IJNSA_ILi8EEESG_EEENS5_IJSG_SC_EEEEEEEvNS4_8identityENS4_18SM100_TMA_2SM_LOADES1B_vS1C_EENS_8epilogue10collective18CollectiveEpilogueINS1F_23Sm100TmaWarpSpecializedILi3ELi2ELi32ELb1ELb0EEEJNS5_IJSH_SG_SH_EEENS5_IJNST_ISH_SC_EENST_INSA_ILi32EEESC_EEEEESJ_SK_SJ_SK_NS1F_6fusion15FusionCallbacksIS1J_NS1P_17LinearCombinationISJ_fSJ_fLNS_15FloatRoundStyleE2EEES1K_S1O_JEEENS4_5SM1004TMEM4LOAD26SM100_TMEM_LOAD_32dp32b32xENS4_13SM90_TMA_LOADENS12_INS13_ILi2ELi4ELi3EEES16_NST_INS5_IJS17_S1M_EEENS5_IJS1M_SC_EEEEEEENS4_39AutoVectorizingCopyWithAssumedAlignmentILi128EEENS4_14SM90_TMA_STOREES24_S26_S26_EEEvvEEEEvNT_6ParamsE:
        .type           _ZN7cutlass13device_kernelINS_4gemm6kernel13GemmUniversalIN4cute5tupleIJiiiiEEENS1_10collective13CollectiveMmaINS1_35MainloopSm100TmaUmmaWarpSpecializedILi5ELi2ELi4ENS5_IJNS4_1CILi2EEESB_NSA_ILi1EEEEEEEENS5_IJNSA_ILi256EEENSA_ILi64EEENSA_ILi128EEEEEENS_10bfloat16_tENS5_IJlSC_lEEESJ_SK_NS4_8TiledMMAINS4_8MMA_AtomIJNS4_26SM100_MMA_F16BF16_2x1SM_SSISJ_SJ_fLi256ELi64ELNS4_4UMMA5MajorE0ELSP_0ELNSO_7ScaleInE0ELSQ_0EEEEEENS4_6LayoutINS5_IJSC_SC_SC_EEENS5_IJNSA_ILi0EEESV_SV_EEEEENS5_IJNS4_10UnderscoreESY_SY_EEEEENS4_28SM100_TMA_2SM_LOAD_MULTICASTENS4_14ComposedLayoutINS4_7SwizzleILi3ELi4ELi3EEENS4_18smem_ptr_flag_bitsILi16EEENST_INS5_IJNSA_ILi8EEESG_EEENS5_IJSG_SC_EEEEEEEvNS4_8identityENS4_18SM100_TMA_2SM_LOADES1B_vS1C_EENS_8epilogue10collective18CollectiveEpilogueINS1F_23Sm100TmaWarpSpecializedILi3ELi2ELi32ELb1ELb0EEEJNS5_IJSH_SG_SH_EEENS5_IJNST_ISH_SC_EENST_INSA_ILi32EEESC_EEEEESJ_SK_SJ_SK_NS1F_6fusion15FusionCallbacksIS1J_NS1P_17LinearCombinationISJ_fSJ_fLNS_15FloatRoundStyleE2EEES1K_S1O_JEEENS4_5SM1004TMEM4LOAD26SM100_TMEM_LOAD_32dp32b32xENS4_13SM90_TMA_LOADENS12_INS13_ILi2ELi4ELi3EEES16_NST_INS5_IJS17_S1M_EEENS5_IJS1M_SC_EEEEEEENS4_39AutoVectorizingCopyWithAssumedAlignmentILi128EEENS4_14SM90_TMA_STOREES24_S26_S26_EEEvvEEEEvNT_6ParamsE,@function
        .size           _ZN7cutlass13device_kernelINS_4gemm6kernel13GemmUniversalIN4cute5tupleIJiiiiEEENS1_10collective13CollectiveMmaINS1_35MainloopSm100TmaUmmaWarpSpecializedILi5ELi2ELi4ENS5_IJNS4_1CILi2EEESB_NSA_ILi1EEEEEEEENS5_IJNSA_ILi256EEENSA_ILi64EEENSA_ILi128EEEEEENS_10bfloat16_tENS5_IJlSC_lEEESJ_SK_NS4_8TiledMMAINS4_8MMA_AtomIJNS4_26SM100_MMA_F16BF16_2x1SM_SSISJ_SJ_fLi256ELi64ELNS4_4UMMA5MajorE0ELSP_0ELNSO_7ScaleInE0ELSQ_0EEEEEENS4_6LayoutINS5_IJSC_SC_SC_EEENS5_IJNSA_ILi0EEESV_SV_EEEEENS5_IJNS4_10UnderscoreESY_SY_EEEEENS4_28SM100_TMA_2SM_LOAD_MULTICASTENS4_14ComposedLayoutINS4_7SwizzleILi3ELi4ELi3EEENS4_18smem_ptr_flag_bitsILi16EEENST_INS5_IJNSA_ILi8EEESG_EEENS5_IJSG_SC_EEEEEEEvNS4_8identityENS4_18SM100_TMA_2SM_LOADES1B_vS1C_EENS_8epilogue10collective18CollectiveEpilogueINS1F_23Sm100TmaWarpSpecializedILi3ELi2ELi32ELb1ELb0EEEJNS5_IJSH_SG_SH_EEENS5_IJNST_ISH_SC_EENST_INSA_ILi32EEESC_EEEEESJ_SK_SJ_SK_NS1F_6fusion15FusionCallbacksIS1J_NS1P_17LinearCombinationISJ_fSJ_fLNS_15FloatRoundStyleE2EEES1K_S1O_JEEENS4_5SM1004TMEM4LOAD26SM100_TMEM_LOAD_32dp32b32xENS4_13SM90_TMA_LOADENS12_INS13_ILi2ELi4ELi3EEES16_NST_INS5_IJS17_S1M_EEENS5_IJS1M_SC_EEEEEEENS4_39AutoVectorizingCopyWithAssumedAlignmentILi128EEENS4_14SM90_TMA_STOREES24_S26_S26_EEEvvEEEEvNT_6ParamsE,(.L_x_180 - _ZN7cutlass13device_kernelINS_4gemm6kernel13GemmUniversalIN4cute5tupleIJiiiiEEENS1_10collective13CollectiveMmaINS1_35MainloopSm100TmaUmmaWarpSpecializedILi5ELi2ELi4ENS5_IJNS4_1CILi2EEESB_NSA_ILi1EEEEEEEENS5_IJNSA_ILi256EEENSA_ILi64EEENSA_ILi128EEEEEENS_10bfloat16_tENS5_IJlSC_lEEESJ_SK_NS4_8TiledMMAINS4_8MMA_AtomIJNS4_26SM100_MMA_F16BF16_2x1SM_SSISJ_SJ_fLi256ELi64ELNS4_4UMMA5MajorE0ELSP_0ELNSO_7ScaleInE0ELSQ_0EEEEEENS4_6LayoutINS5_IJSC_SC_SC_EEENS5_IJNSA_ILi0EEESV_SV_EEEEENS5_IJNS4_10UnderscoreESY_SY_EEEEENS4_28SM100_TMA_2SM_LOAD_MULTICASTENS4_14ComposedLayoutINS4_7SwizzleILi3ELi4ELi3EEENS4_18smem_ptr_flag_bitsILi16EEENST_INS5_IJNSA_ILi8EEESG_EEENS5_IJSG_SC_EEEEEEEvNS4_8identityENS4_18SM100_TMA_2SM_LOADES1B_vS1C_EENS_8epilogue10collective18CollectiveEpilogueINS1F_23Sm100TmaWarpSpecializedILi3ELi2ELi32ELb1ELb0EEEJNS5_IJSH_SG_SH_EEENS5_IJNST_ISH_SC_EENST_INSA_ILi32EEESC_EEEEESJ_SK_SJ_SK_NS1F_6fusion15FusionCallbacksIS1J_NS1P_17LinearCombinationISJ_fSJ_fLNS_15FloatRoundStyleE2EEES1K_S1O_JEEENS4_5SM1004TMEM4LOAD26SM100_TMEM_LOAD_32dp32b32xENS4_13SM90_TMA_LOADENS12_INS13_ILi2ELi4ELi3EEES16_NST_INS5_IJS17_S1M_EEENS5_IJS1M_SC_EEEEEEENS4_39AutoVectorizingCopyWithAssumedAlignmentILi128EEENS4_14SM90_TMA_STOREES24_S26_S26_EEEvvEEEEvNT_6ParamsE)
        .other          _ZN7cutlass13device_kernelINS_4gemm6kernel13GemmUniversalIN4cute5tupleIJiiiiEEENS1_10collective13CollectiveMmaINS1_35MainloopSm100TmaUmmaWarpSpecializedILi5ELi2ELi4ENS5_IJNS4_1CILi2EEESB_NSA_ILi1EEEEEEEENS5_IJNSA_ILi256EEENSA_ILi64EEENSA_ILi128EEEEEENS_10bfloat16_tENS5_IJlSC_lEEESJ_SK_NS4_8TiledMMAINS4_8MMA_AtomIJNS4_26SM100_MMA_F16BF16_2x1SM_SSISJ_SJ_fLi256ELi64ELNS4_4UMMA5MajorE0ELSP_0ELNSO_7ScaleInE0ELSQ_0EEEEEENS4_6LayoutINS5_IJSC_SC_SC_EEENS5_IJNSA_ILi0EEESV_SV_EEEEENS5_IJNS4_10UnderscoreESY_SY_EEEEENS4_28SM100_TMA_2SM_LOAD_MULTICASTENS4_14ComposedLayoutINS4_7SwizzleILi3ELi4ELi3EEENS4_18smem_ptr_flag_bitsILi16EEENST_INS5_IJNSA_ILi8EEESG_EEENS5_IJSG_SC_EEEEEEEvNS4_8identityENS4_18SM100_TMA_2SM_LOADES1B_vS1C_EENS_8epilogue10collective18CollectiveEpilogueINS1F_23Sm100TmaWarpSpecializedILi3ELi2ELi32ELb1ELb0EEEJNS5_IJSH_SG_SH_EEENS5_IJNST_ISH_SC_EENST_INSA_ILi32EEESC_EEEEESJ_SK_SJ_SK_NS1F_6fusion15FusionCallbacksIS1J_NS1P_17LinearCombinationISJ_fSJ_fLNS_15FloatRoundStyleE2EEES1K_S1O_JEEENS4_5SM1004TMEM4LOAD26SM100_TMEM_LOAD_32dp32b32xENS4_13SM90_TMA_LOADENS12_INS13_ILi2ELi4ELi3EEES16_NST_INS5_IJS17_S1M_EEENS5_IJS1M_SC_EEEEEEENS4_39AutoVectorizingCopyWithAssumedAlignmentILi128EEENS4_14SM90_TMA_STOREES24_S26_S26_EEEvvEEEEvNT_6ParamsE,@"STO_CUDA_ENTRY STV_DEFAULT"
_ZN7cutlass13device_kernelINS_4gemm6kernel13GemmUniversalIN4cute5tupleIJiiiiEEENS1_10collective13CollectiveMmaINS1_35MainloopSm100TmaUmmaWarpSpecializedILi5ELi2ELi4ENS5_IJNS4_1CILi2EEESB_NSA_ILi1EEEEEEEENS5_IJNSA_ILi256EEENSA_ILi64EEENSA_ILi128EEEEEENS_10bfloat16_tENS5_IJlSC_lEEESJ_SK_NS4_8TiledMMAINS4_8MMA_AtomIJNS4_26SM100_MMA_F16BF16_2x1SM_SSISJ_SJ_fLi256ELi64ELNS4_4UMMA5MajorE0ELSP_0ELNSO_7ScaleInE0ELSQ_0EEEEEENS4_6LayoutINS5_IJSC_SC_SC_EEENS5_IJNSA_ILi0EEESV_SV_EEEEENS5_IJNS4_10UnderscoreESY_SY_EEEEENS4_28SM100_TMA_2SM_LOAD_MULTICASTENS4_14ComposedLayoutINS4_7SwizzleILi3ELi4ELi3EEENS4_18smem_ptr_flag_bitsILi16EEENST_INS5_IJNSA_ILi8EEESG_EEENS5_IJSG_SC_EEEEEEEvNS4_8identityENS4_18SM100_TMA_2SM_LOADES1B_vS1C_EENS_8epilogue10collective18CollectiveEpilogueINS1F_23Sm100TmaWarpSpecializedILi3ELi2ELi32ELb1ELb0EEEJNS5_IJSH_SG_SH_EEENS5_IJNST_ISH_SC_EENST_INSA_ILi32EEESC_EEEEESJ_SK_SJ_SK_NS1F_6fusion15FusionCallbacksIS1J_NS1P_17LinearCombinationISJ_fSJ_fLNS_15FloatRoundStyleE2EEES1K_S1O_JEEENS4_5SM1004TMEM4LOAD26SM100_TMEM_LOAD_32dp32b32xENS4_13SM90_TMA_LOADENS12_INS13_ILi2ELi4ELi3EEES16_NST_INS5_IJS17_S1M_EEENS5_IJS1M_SC_EEEEEEENS4_39AutoVectorizingCopyWithAssumedAlignmentILi128EEENS4_14SM90_TMA_STOREES24_S26_S26_EEEvvEEEEvNT_6ParamsE:
[----:B------:R-:W1:Y:S01]  /*0000*/  LDC R1, c[0x0][0x37c] ;  /* 0x0000df00ff017b82 */ /* 0x000e620000000800 */
[----:B------:R-:W2:Y:S01]  /*0010*/  S2R R92, SR_TID.X ;  /* 0x00000000005c7919 */ /* 0x000ea20000002100 */
[----:B------:R-:W3:Y:S06]  /*0020*/  LDCU.64 UR8, c[0x0][0x890] ;  /* 0x00011200ff0877ac */ /* 0x000eec0008000a00 */
[----:B------:R-:W4:Y:S01]  /*0030*/  S2UR UR55, SR_CgaCtaId ;  /* 0x00000000003779c3 */ /* 0x000f220000008800 */
[----:B------:R-:W-:Y:S02]  /*0040*/  PRMT R84, RZ, 0x7610, R84 ;  /* 0x00007610ff547816 */ /* 0x000fe40000000054 */
[----:B------:R-:W-:Y:S01]  /*0050*/  ELECT P1, URZ, PT ;  /* 0x0000000000ff782f */ /* 0x000fe20003820000 */
[----:B---3--:R-:W-:-:S04]  /*0060*/  UISETP.NE.U32.AND UP0, UPT, UR8, URZ, UPT ;  /* 0x000000ff0800728c */ /* 0x008fc8000bf05070 */
[----:B------:R-:W-:Y:S02]  /*0070*/  UISETP.NE.AND.EX UP0, UPT, UR9, URZ, UPT, UP0 ;  /* 0x000000ff0900728c */ /* 0x000fe4000bf05300 */
[----:B----4-:R-:W-:Y:S02]  /*0080*/  ULOP3.LUT UR68, UR55, 0x1, URZ, 0xc0, !UPT ;  /* 0x0000000137447892 */ /* 0x010fe4000f8ec0ff */
[----:B------:R-:W-:Y:S01]  /*0090*/  ULOP3.LUT UR69, UR55, 0x1, URZ, 0x3c, !UPT ;  /* 0x0000000137457892 */ /* 0x000fe2000f8e3cff */
[----:B--2---:R-:W-:-:S05]  /*00a0*/  SHF.R.U32.HI R85, RZ, 0x5, R92 ;  /* 0x00000005ff557819 */ /* 0x004fca000001165c */
[----:B------:R-:W2:Y:S02]  /*00b0*/  SHFL.IDX PT, R0, R85, RZ, 0x1f ;  /* 0x00001fff55007589 */ /* 0x000ea400000e0000 */
[----:B--2---:R-:W-:Y:S01]  /*00c0*/  R2UR UR18, R0 ;  /* 0x00000000001272ca */ /* 0x004fe200000e0000 */
[----:B-1----:R-:W-:-:S14]  /*00d0*/  BRA.U UP0, `(.L_x_0) ;  /* 0x0000000100307547 */ /* 0x002fdc000b800000 */
[----:B------:R-:W1:Y:S02]  /*00e0*/  LDCU.64 UR4, c[0x0][0x888] ;  /* 0x00011100ff0477ac */ /* 0x000e640008000a00 */
[----:B-1----:R-:W-:-:S04]  /*00f0*/  UISETP.NE.U32.AND UP0, UPT, UR4, URZ, UPT ;  /* 0x000000ff0400728c */ /* 0x002fc8000bf05070 */
[----:B------:R-:W-:-:S09]  /*0100*/  UISETP.NE.AND.EX UP0, UPT, UR5, URZ, UPT, UP0 ;  /* 0x000000ff0500728c */ /* 0x000fd2000bf05300 */
[----:B------:R-:W-:Y:S05]  /*0110*/  BRA.U !UP0, `(.L_x_1) ;  /* 0x0000000108147547 */ /* 0x000fea000b800000 */
[----:B------:R-:W1:Y:S01]  /*0120*/  LDC.64 R2, c[0x0][0x888] ;  /* 0x00022200ff027b82 */ /* 0x000e620000000a00 */
[----:B------:R-:W1:Y:S02]  /*0130*/  LDCU.64 UR4, c[0x0][0x358] ;  /* 0x00006b00ff0477ac */ /* 0x000e640008000a00 */
[----:B-1----:R1:W5:Y:S01]  /*0140*/  LDG.E R41, desc[UR4][R2.64] ;  /* 0x0000000402297981 */ /* 0x002362000c1e1900 */
[----:B------:R-:W-:Y:S01]  /*0150*/  HFMA2 R84, -RZ, RZ, 0, 5.9604644775390625e-08 ;  /* 0x00000001ff547431 */ /* 0x000fe200000001ff */
[----:B------:R-:W-:Y:S05]  /*0160*/  BRA `(.L_x_0) ;  /* 0x00000000000c7947 */ /* 0x000fea0003800000 */
.L_x_1:
[----:B------:R-:W1:Y:S01]  /*0170*/  LDCU UR4, c[0x0][0x880] ;  /* 0x00011000ff0477ac */ /* 0x000e620008000800 */
[----:B------:R-:W-:Y:S01]  /*0180*/  HFMA2 R84, -RZ, RZ, 0, 5.9604644775390625e-08 ;  /* 0x00000001ff547431 */ /* 0x000fe200000001ff */
[----:B-1----:R-:W-:-:S07]  /*0190*/  MOV R41, UR4 ;  /* 0x0000000400297c02 */ /* 0x002fce0008000f00 */
.L_x_0:
[----:B------:R-:W2:Y:S02]  /*01a0*/  LDCU.64 UR4, c[0x0][0x8b0] ;  /* 0x00011600ff0477ac */ /* 0x000ea40008000a00 */
[----:B--2---:R-:W-:-:S04]  /*01b0*/  UISETP.NE.U32.AND UP0, UPT, UR4, URZ, UPT ;  /* 0x000000ff0400728c */ /* 0x004fc8000bf05070 */
[----:B------:R-:W-:-:S09]  /*01c0*/  UISETP.NE.AND.EX UP0, UPT, UR5, URZ, UPT, UP0 ;  /* 0x000000ff0500728c */ /* 0x000fd2000bf05300 */
[----:B------:R-:W-:Y:S05]  /*01d0*/  BRA.U UP0, `(.L_x_2) ;  /* 0x0000000100287547 */ /* 0x000fea000b800000 */
[----:B------:R-:W2:Y:S02]  /*01e0*/  LDCU.64 UR4, c[0x0][0x8a8] ;  /* 0x00011500ff0477ac */ /* 0x000ea40008000a00 */
[----:B--2---:R-:W-:-:S04]  /*01f0*/  UISETP.NE.U32.AND UP0, UPT, UR4, URZ, UPT ;  /* 0x000000ff0400728c */ /* 0x004fc8000bf05070 */
[----:B------:R-:W-:-:S09]  /*0200*/  UISETP.NE.AND.EX UP0, UPT, UR5, URZ, UPT, UP0 ;  /* 0x000000ff0500728c */ /* 0x000fd2000bf05300 */
[----:B------:R-:W-:Y:S05]  /*0210*/  BRA.U !UP0, `(.L_x_3) ;  /* 0x0000000108107547 */ /* 0x000fea000b800000 */
[----:B------:R-:W2:Y:S01]  /*0220*/  LDC.64 R38, c[0x0][0x8a8] ;  /* 0x00022a00ff267b82 */ /* 0x000ea20000000a00 */
[----:B------:R-:W2:Y:S02]  /*0230*/  LDCU.64 UR4, c[0x0][0x358] ;  /* 0x00006b00ff0477ac */ /* 0x000ea40008000a00 */
[----:B--2---:R2:W5:Y:S01]  /*0240*/  LDG.E R38, desc[UR4][R38.64] ;  /* 0x0000000426267981 */ /* 0x004562000c1e1900 */
[----:B------:R-:W-:Y:S05]  /*0250*/  BRA `(.L_x_2) ;  /* 0x0000000000087947 */ /* 0x000fea0003800000 */
.L_x_3:
[----:B------:R-:W2:Y:S02]  /*0260*/  LDCU UR4, c[0x0][0x8a0] ;  /* 0x00011400ff0477ac */ /* 0x000ea40008000800 */
[----:B--2---:R-:W-:Y:S02]  /*0270*/  MOV R38, UR4 ;  /* 0x0000000400267c02 */ /* 0x004fe40008000f00 */
.L_x_2:
[----:B------:R-:W-:Y:S01]  /*0280*/  IMAD.U32 R0, RZ, RZ, UR18 ;  /* 0x00000012ff007e24 */ /* 0x000fe2000f8e00ff */
[----:B------:R-:W-:Y:S04]  /*0290*/  BSSY.RECONVERGENT B0, `(.L_x_4) ;  /* 0x000000c000007945 */ /* 0x000fe80003800200 */
[C---:B------:R-:W-:Y:S02]  /*02a0*/  ISETP.NE.OR P2, PT, R0.reuse, 0x1, !P1 ;  /* 0x000000010000780c */ /* 0x040fe40004f45670 */
[----:B------:R-:W-:-:S11]  /*02b0*/  ISETP.NE.OR P0, PT, R0, 0x3, !P1 ;  /* 0x000000030000780c */ /* 0x000fd60004f05670 */
[----:B------:R-:W-:Y:S05]  /*02c0*/  @P2 BRA `(.L_x_5) ;  /* 0x0000000000202947 */ /* 0x000fea0003800000 */
[----:B------:R-:W3:Y:S02]  /*02d0*/  LDCU.64 UR4, c[0x0][0x348] ;  /* 0x00006900ff0477ac */ /* 0x000ee40008000a00 */
[----:B---3--:R-:W-:Y:S02]  /*02e0*/  UIADD3 UR6, UP1, UPT, UR4, 0x80, URZ ;  /* 0x0000008004067890 */ /* 0x008fe4000ff3e0ff */
[----:B------:R-:W-:Y:S02]  /*02f0*/  UIADD3 UR4, UP0, UPT, UR4, 0x180, URZ ;  /* 0x0000018004047890 */ /* 0x000fe4000ff1e0ff */
[----:B------:R-:W-:Y:S02]  /*0300*/  UIADD3.X UR7, UPT, UPT, URZ, UR5, URZ, UP1, !UPT ;  /* 0x00000005ff077290 */ /* 0x000fe40008ffe4ff */
[----:B------:R-:W-:-:S07]  /*0310*/  UIADD3.X UR5, UPT, UPT, URZ, UR5, URZ, UP0, !UPT ;  /* 0x00000005ff057290 */ /* 0x000fce00087fe4ff */
[----:B------:R3:W-:Y:S02]  /*0320*/  UTMACCTL.PF [UR6] ;  /* 0x00000000060079b9 */ /* 0x0007e40008040000 */
[----:B------:R3:W-:Y:S02]  /*0330*/  UTMACCTL.PF [UR4] ;  /* 0x00000000040079b9 */ /* 0x0007e40008040000 */
[----:B---3--:R-:W-:Y:S01]  /*0340*/  NOP ;  /* 0x0000000000007918 */ /* 0x008fe20000000000 */
.L_x_5:
[----:B------:R-:W-:Y:S05]  /*0350*/  BSYNC.RECONVERGENT B0 ;  /* 0x0000000000007941 */ /* 0x000fea0003800200 */
.L_x_4:
[----:B------:R-:W-:Y:S04]  /*0360*/  BSSY.RECONVERGENT B0, `(.L_x_6) ;  /* 0x000000a000007945 */ /* 0x000fe80003800200 */
        /* <DEDUP_REMOVED lines=9> */
.L_x_7:
[----:B------:R-:W-:Y:S05]  /*0400*/  BSYNC.RECONVERGENT B0 ;  /* 0x0000000000007941 */ /* 0x000fea0003800200 */
.L_x_6:
[----:B------:R-:W3:Y:S01]  /*0410*/  LDCU.64 UR4, c[0x0][0x888] ;  /* 0x00011100ff0477ac */ /* 0x000ee20008000a00 */
[----:B------:R-:W-:Y:S02]  /*0420*/  UISETP.EQ.U32.AND UP1, UPT, UR8, URZ, UPT ;  /* 0x000000ff0800728c */ /* 0x000fe4000bf22070 */
[----:B------:R-:W-:Y:S02]  /*0430*/  UPLOP3.LUT UP3, UPT, UPT, UPT, UPT, 0x80, 0x8 ;  /* 0x000000000008789c */ /* 0x000fe40003f6f070 */
[----:B---3--:R-:W-:-:S04]  /*0440*/  UISETP.NE.U32.AND UP0, UPT, UR4, URZ, UPT ;  /* 0x000000ff0400728c */ /* 0x008fc8000bf05070 */
[----:B------:R-:W-:-:S04]  /*0450*/  UISETP.NE.AND.EX UP0, UPT, UR5, URZ, UPT, UP0 ;  /* 0x000000ff0500728c */ /* 0x000fc8000bf05300 */
[----:B------:R-:W-:-:S04]  /*0460*/  UISETP.EQ.OR.EX UP2, UPT, UR9, URZ, !UP0, UP1 ;  /* 0x000000ff0900728c */ /* 0x000fc8000c742710 */
[----:B------:R-:W-:-:S06]  /*0470*/  UP2UR UR4, UPR, URZ, 0x4 ;  /* 0x00000004ff047883 */ /* 0x000fcc0008000000 */
[----:B------:R-:W-:Y:S01]  /*0480*/  MOV R88, UR4 ;  /* 0x0000000400587c02 */ /* 0x000fe20008000f00 */
[----:B------:R-:W-:Y:S06]  /*0490*/  BRA.U !UP2, `(.L_x_8) ;  /* 0x000000010a207547 */ /* 0x000fec000b800000 */
[----:B------:R-:W-:Y:S01]  /*04a0*/  UISETP.NE.U32.AND UP1, UPT, UR8, URZ, UPT ;  /* 0x000000ff0800728c */ /* 0x000fe2000bf25070 */
[----:B-----5:R-:W-:Y:S01]  /*04b0*/  FSETP.NEU.AND P0, PT, R41, RZ, PT ;  /* 0x000000ff2900720b */ /* 0x020fe20003f0d000 */
[----:B------:R-:W-:Y:S02]  /*04c0*/  USEL UR4, URZ, 0xffffffff, UP0 ;  /* 0xffffffffff047887 */ /* 0x000fe40008000000 */
[----:B------:R-:W-:-:S10]  /*04d0*/  UISETP.NE.AND.EX UP1, UPT, UR9, URZ, UPT, UP1 ;  /* 0x000000ff0900728c */ /* 0x000fd4000bf25310 */
[----:B------:R-:W-:Y:S01]  /*04e0*/  VOTEU.ANY UP0, P0 ;  /* 0x0000000000ff7886 */ /* 0x000fe20000000100 */
[----:B------:R-:W-:-:S04]  /*04f0*/  @!UP1 USEL UR4, URZ, 0xffffffff, UP0 ;  /* 0xffffffffff049887 */ /* 0x000fc80008000000 */
[----:B------:R-:W-:-:S04]  /*0500*/  ULOP3.LUT UR4, UR4, 0x1, URZ, 0xc0, !UPT ;  /* 0x0000000104047892 */ /* 0x000fc8000f8ec0ff */
[----:B------:R-:W-:-:S11]  /*0510*/  UISETP.NE.U32.AND UP3, UPT, UR4, 0x1, UPT ;  /* 0x000000010400788c */ /* 0x000fd6000bf65070 */
.L_x_8:
[----:B------:R-:W3:Y:S01]  /*0520*/  SHFL.IDX PT, R0, R85, RZ, 0x1f ;  /* 0x00001fff55007589 */ /* 0x000ee200000e0000 */
[----:B------:R-:W-:-:S04]  /*0530*/  UISETP.NE.AND UP0, UPT, UR18, 0x2, UPT ;  /* 0x000000021200788c */ /* 0x000fc8000bf05270 */
[----:B------:R-:W-:Y:S02]  /*0540*/  UISETP.EQ.AND UP1, UPT, UR68, URZ, !UP0 ;  /* 0x000000ff4400728c */ /* 0x000fe4000c722270 */
[----:B------:R-:W-:-:S04]  /*0550*/  USEL UR37, URZ, 0x1, UP0 ;  /* 0x00000001ff257887 */ /* 0x000fc80008000000 */
[----:B------:R-:W-:Y:S02]  /*0560*/  PLOP3.LUT P3, PT, P1, PT, UP1, 0x80, 0x8 ;  /* 0x000000000008781c */ /* 0x000fe40000f6f018 */
[----:B---3--:R-:W-:-:S13]  /*0570*/  ISETP.NE.AND P0, PT, R0, RZ, PT ;  /* 0x000000ff0000720c */ /* 0x008fda0003f05270 */
[----:B------:R-:W-:Y:S05]  /*0580*/  @P0 BRA `(.L_x_9) ;  /* 0x00000000005c0947 */ /* 0x000fea0003800000 */
[----:B------:R-:W-:Y:S01]  /*0590*/  UMOV UR4, 0x400 ;  /* 0x0000040000047882 */ /* 0x000fe20000000000 */
[----:B------:R-:W-:Y:S01]  /*05a0*/  UMOV UR8, 0x1 ;  /* 0x0000000100087882 */ /* 0x000fe20000000000 */
[----:B------:R-:W-:Y:S01]  /*05b0*/  UMOV UR6, 0x2 ;  /* 0x0000000200067882 */ /* 0x000fe20000000000 */
[----:B------:R-:W-:Y:S02]  /*05c0*/  ULEA UR4, UR55, UR4, 0x18 ;  /* 0x0000000437047291 */ /* 0x000fe4000f8ec0ff */
[----:B------:R-:W-:-:S04]  /*05d0*/  UIADD3 UR8, UPT, UPT, -UR8, 0x100000, URZ ;  /* 0x0010000008087890 */ /* 0x000fc8000fffe1ff */
[----:B------:R-:W-:Y:S02]  /*05e0*/  USHF.L.U32 UR9, UR8, 0xb, URZ ;  /* 0x0000000b08097899 */ /* 0x000fe400080006ff */
[----:B------:R-:W-:Y:S02]  /*05f0*/  USHF.L.U32 UR8, UR8, 0x1, URZ ;  /* 0x0000000108087899 */ /* 0x000fe400080006ff */
[----:B------:R-:W-:-:S04]  /*0600*/  UIADD3 UR6, UPT, UPT, -UR6, 0x100000, URZ ;  /* 0x0010000006067890 */ /* 0x000fc8000fffe1ff */
[----:B------:R-:W-:Y:S02]  /*0610*/  USHF.L.U32 UR7, UR6, 0xb, URZ ;  /* 0x0000000b06077899 */ /* 0x000fe400080006ff */
[----:B------:R-:W-:Y:S01]  /*0620*/  USHF.L.U32 UR6, UR6, 0x1, URZ ;  /* 0x0000000106067899 */ /* 0x000fe200080006ff */
[----:B------:R-:W-:Y:S01]  /*0630*/  ELECT P0, URZ, PT ;  /* 0x0000000000ff782f */ /* 0x000fe20003800000 */
[----:B------:R-:W3:Y:S02]  /*0640*/  FENCE.VIEW.ASYNC.S ;  /* 0x00000000000073c6 */ /* 0x000ee40000000000 */
[----:B---3--:R3:W4:Y:S08]  /*0650*/  SYNCS.EXCH.64 URZ, [UR4], UR8 ;  /* 0x0000000804ff75b2 */ /* 0x0087300008000100 */
[----:B------:R3:W1:Y:S01]  /*0660*/  SYNCS.EXCH.64 URZ, [UR4+0x28], UR6 ;  /* 0x0000280604ff75b2 */ /* 0x0006620008000100 */
        /* <DEDUP_REMOVED lines=8> */
[----:B------:R-:W-:Y:S01]  /*06f0*/  NOP ;  /* 0x0000000000007918 */ /* 0x000fe20000000000 */
.L_x_9:
[----:B------:R-:W2:Y:S01]  /*0700*/  SHFL.IDX PT, R0, R85, RZ, 0x1f ;  /* 0x00001fff55007589 */ /* 0x000ea200000e0000 */
[----:B------:R-:W-:Y:S01]  /*0710*/  NOP ;  /* 0x0000000000007918 */ /* 0x000fe20000000000 */
[----:B--2---:R-:W-:-:S13]  /*0720*/  ISETP.NE.AND P0, PT, R0, 0x1, PT ;  /* 0x000000010000780c */ /* 0x004fda0003f05270 */
[----:B------:R-:W-:Y:S05]  /*0730*/  @P0 BRA `(.L_x_10) ;  /* 0x00000000004c0947 */ /* 0x000fea0003800000 */
[----:B---3--:R-:W-:Y:S01]  /*0740*/  UMOV UR4, 0x400 ;  /* 0x0000040000047882 */ /* 0x008fe20000000000 */
        /* <DEDUP_REMOVED lines=10> */
[----:B------:R-:W2:Y:S02]  /*07f0*/  FENCE.VIEW.ASYNC.S ;  /* 0x00000000000073c6 */ /* 0x000ea40000000000 */
[----:B--2---:R2:W3:Y:S08]  /*0800*/  SYNCS.EXCH.64 URZ, [UR4+0x50], UR8 ;  /* 0x0000500804ff75b2 */ /* 0x0044f00008000100 */
[----:B------:R2:W1:Y:S01]  /*0810*/  SYNCS.EXCH.64 URZ, [UR4+0x68], UR6 ;  /* 0x0000680604ff75b2 */ /* 0x0004620008000100 */
[----:B------:R2:W1:Y:S01]  /*0820*/  SYNCS.EXCH.64 URZ, [UR4+0x58], UR8 ;  /* 0x0000580804ff75b2 */ /* 0x0004620008000100 */
[----:B------:R2:W1:Y:S01]  /*0830*/  SYNCS.EXCH.64 URZ, [UR4+0x70], UR6 ;  /* 0x0000700604ff75b2 */ /* 0x0004620008000100 */
[----:B------:R2:W1:Y:S01]  /*0840*/  SYNCS.EXCH.64 URZ, [UR4+0x60], UR8 ;  /* 0x0000600804ff75b2 */ /* 0x0004620008000100 */
[----:B------:R2:W1:Y:S01]  /*0850*/  SYNCS.EXCH.64 URZ, [UR4+0x78], UR6 ;  /* 0x0000780604ff75b2 */ /* 0x0004620008000100 */
[----:B------:R-:W-:Y:S01]  /*0860*/  NOP ;  /* 0x0000000000007918 */ /* 0x000fe20000000000 */
.L_x_10:
[----:B------:R-:W4:Y:S01]  /*0870*/  SHFL.IDX PT, R0, R85, RZ, 0x1f ;  /* 0x00001fff55007589 */ /* 0x000f2200000e0000 */
[----:B------:R-:W-:Y:S01]  /*0880*/  NOP ;  /* 0x0000000000007918 */ /* 0x000fe20000000000 */
[----:B----4-:R-:W-:-:S13]  /*0890*/  ISETP.NE.AND P0, PT, R0, 0x3, PT ;  /* 0x000000030000780c */ /* 0x010fda0003f05270 */
[----:B------:R-:W-:Y:S05]  /*08a0*/  @P0 BRA `(.L_x_11) ;  /* 0x00000000002c0947 */ /* 0x000fea0003800000 */
[----:B--23--:R-:W-:Y:S01]  /*08b0*/  UMOV UR6, 0x400 ;  /* 0x0000040000067882 */ /* 0x00cfe20000000000 */
[----:B------:R-:W-:Y:S01]  /*08c0*/  UMOV UR4, 0x20 ;  /* 0x0000002000047882 */ /* 0x000fe20000000000 */
[----:B------:R-:W-:Y:S02]  /*08d0*/  ULEA UR6, UR55, UR6, 0x18 ;  /* 0x0000000637067291 */ /* 0x000fe4000f8ec0ff */
[----:B------:R-:W-:-:S04]  /*08e0*/  UIADD3 UR4, UPT, UPT, -UR4, 0x100000, URZ ;  /* 0x0010000004047890 */ /* 0x000fc8000fffe1ff */
[----:B------:R-:W-:Y:S02]  /*08f0*/  USHF.L.U32 UR5, UR4, 0xb, URZ ;  /* 0x0000000b04057899 */ /* 0x000fe400080006ff */
[----:B------:R-:W-:Y:S01]  /*0900*/  USHF.L.U32 UR4, UR4, 0x1, URZ ;  /* 0x0000000104047899 */ /* 0x000fe200080006ff */
[----:B------:R-:W-:Y:S01]  /*0910*/  ELECT P0, URZ, PT ;  /* 0x0000000000ff782f */ /* 0x000fe20003800000 */
[----:B------:R-:W2:Y:S10]  /*0920*/  FENCE.VIEW.ASYNC.S ;  /* 0x00000000000073c6 */ /* 0x000eb40000000000 */
[----:B--2---:R4:W2:Y:S01]  /*0930*/  SYNCS.EXCH.64 URZ, [UR6+0x80], UR4 ;  /* 0x0000800406ff75b2 */ /* 0x0048a20008000100 */
[----:B------:R4:W3:Y:S02]  /*0940*/  SYNCS.EXCH.64 URZ, [UR6+0x88], UR4 ;  /* 0x0000880406ff75b2 */ /* 0x0008e40008000100 */
[----:B----4-:R-:W-:Y:S01]  /*0950*/  NOP ;  /* 0x0000000000007918 */ /* 0x010fe20000000000 */
.L_x_11:
[----:B------:R-:W4:Y:S01]  /*0960*/  SHFL.IDX PT, R0, R85, RZ, 0x1f ;  /* 0x00001fff55007589 */ /* 0x000f2200000e0000 */
[----:B------:R-:W-:Y:S01]  /*0970*/  NOP ;  /* 0x0000000000007918 */ /* 0x000fe20000000000 */
[----:B----4-:R-:W-:-:S13]  /*0980*/  ISETP.NE.AND P0, PT, R0, 0x4, PT ;  /* 0x000000040000780c */ /* 0x010fda0003f05270 */
[----:B------:R-:W-:Y:S05]  /*0990*/  @P0 BRA `(.L_x_12) ;  /* 0x0000000000480947 */ /* 0x000fea0003800000 */
[----:B--23--:R-:W-:Y:S01]  /*09a0*/  UMOV UR4, 0x3a0 ;  /* 0x000003a000047882 */ /* 0x00cfe20000000000 */
[----:B------:R-:W-:Y:S01]  /*09b0*/  UMOV UR6, 0x400 ;  /* 0x0000040000067882 */ /* 0x000fe20000000000 */
[----:B------:R-:W-:Y:S01]  /*09c0*/  USEL UR4, UR4, 0x320, UP3 ;  /* 0x0000032004047887 */ /* 0x000fe20009800000 */
        /* <DEDUP_REMOVED lines=10> */
[----:B--2---:R4:W2:Y:S08]  /*0a70*/  SYNCS.EXCH.64 URZ, [UR6+0x90], UR8 ;  /* 0x0000900806ff75b2 */ /* 0x0048b00008000100 */
[----:B------:R4:W3:Y:S01]  /*0a80*/  SYNCS.EXCH.64 URZ, [UR6+0xa0], UR4 ;  /* 0x0000a00406ff75b2 */ /* 0x0008e20008000100 */
[----:B------:R4:W1:Y:S01]  /*0a90*/  SYNCS.EXCH.64 URZ, [UR6+0x98], UR8 ;  /* 0x0000980806ff75b2 */ /* 0x0008620008000100 */
[----:B------:R4:W1:Y:S02]  /*0aa0*/  SYNCS.EXCH.64 URZ, [UR6+0xa8], UR4 ;  /* 0x0000a80406ff75b2 */ /* 0x0008640008000100 */
[----:B----4-:R-:W-:Y:S01]  /*0ab0*/  NOP ;  /* 0x0000000000007918 */ /* 0x010fe20000000000 */
.L_x_12:
[----:B------:R-:W4:Y:S01]  /*0ac0*/  SHFL.IDX PT, R0, R85, RZ, 0x1f ;  /* 0x00001fff55007589 */ /* 0x000f2200000e0000 */
[----:B------:R-:W-:Y:S01]  /*0ad0*/  NOP ;  /* 0x0000000000007918 */ /* 0x000fe20000000000 */
[----:B----4-:R-:W-:-:S13]  /*0ae0*/  ISETP.NE.AND P0, PT, R0, 0x5, PT ;  /* 0x000000050000780c */ /* 0x010fda0003f05270 */
[----:B------:R-:W-:Y:S05]  /*0af0*/  @P0 BRA `(.L_x_13) ;  /* 0x0000000000540947 */ /* 0x000fea0003800000 */
[----:B--23--:R-:W-:Y:S01]  /*0b00*/  UMOV UR4, 0x400 ;  /* 0x0000040000047882 */ /* 0x00cfe20000000000 */
        /* <DEDUP_REMOVED lines=14> */
[----:B------:R4:W1:Y:S01]  /*0bf0*/  SYNCS.EXCH.64 URZ, [UR4+0xd8], UR8 ;  /* 0x0000d80804ff75b2 */ /* 0x0008620008000100 */
[----:B------:R4:W1:Y:S01]  /*0c00*/  SYNCS.EXCH.64 URZ, [UR4+0xc0], UR6 ;  /* 0x0000c00604ff75b2 */ /* 0x0008620008000100 */
[----:B------:R4:W1:Y:S01]  /*0c10*/  SYNCS.EXCH.64 URZ, [UR4+0xe0], UR8 ;  /* 0x0000e00804ff75b2 */ /* 0x0008620008000100 */
[----:B------:R4:W1:Y:S01]  /*0c20*/  SYNCS.EXCH.64 URZ, [UR4+0xc8], UR6 ;  /* 0x0000c80604ff75b2 */ /* 0x0008620008000100 */
[----:B------:R4:W1:Y:S02]  /*0c30*/  SYNCS.EXCH.64 URZ, [UR4+0xe8], UR8 ;  /* 0x0000e80804ff75b2 */ /* 0x0008640008000100 */
[----:B----4-:R-:W-:Y:S01]  /*0c40*/  NOP ;  /* 0x0000000000007918 */ /* 0x010fe20000000000 */
.L_x_13:
[----:B------:R-:W4:Y:S01]  /*0c50*/  SHFL.IDX PT, R0, R85, RZ, 0x1f ;  /* 0x00001fff55007589 */ /* 0x000f2200000e0000 */
[----:B------:R-:W-:Y:S01]  /*0c60*/  ISETP.NE.OR P1, PT, RZ, UR18, !P1 ;  /* 0x00000012ff007c0c */ /* 0x000fe2000cf25670 */
        /* <DEDUP_REMOVED lines=12> */
[----:B------:R4:W3:Y:S01]  /*0d30*/  SYNCS.EXCH.64 URZ, [UR4+0x100], UR6 ;  /* 0x0001000604ff75b2 */ /* 0x0008e20008000100 */
[----:B------:R4:W1:Y:S01]  /*0d40*/  SYNCS.EXCH.64 URZ, [UR4+0xf8], UR6 ;  /* 0x0000f80604ff75b2 */ /* 0x0008620008000100 */
[----:B------:R4:W1:Y:S02]  /*0d50*/  SYNCS.EXCH.64 URZ, [UR4+0x108], UR6 ;  /* 0x0001080604ff75b2 */ /* 0x0008640008000100 */
[----:B----4-:R-:W-:Y:S01]  /*0d60*/  NOP ;  /* 0x0000000000007918 */ /* 0x010fe20000000000 */
.L_x_14:
[----:B------:R-:W-:Y:S01]  /*0d70*/  VOTEU.ALL UP0, P1 ;  /* 0x0000000000ff7886 */ /* 0x000fe20000800000 */
[----:B--23--:R-:W-:Y:S01]  /*0d80*/  UMOV UR4, 0x20 ;  /* 0x0000002000047882 */ /* 0x00cfe20000000000 */
[----:B------:R-:W2:Y:S01]  /*0d90*/  LDCU UR7, c[0x0][0x36c] ;  /* 0x00006d80ff0777ac */ /* 0x000ea20008000800 */
[----:B------:R-:W-:Y:S01]  /*0da0*/  NOP ;  /* 0x0000000000007918 */ /* 0x000fe20000000000 */
[----:B-1----:R-:W-:Y:S01]  /*0db0*/  LOP3.LUT R3, R92, 0x1f, RZ, 0xc0, !PT ;  /* 0x0000001f5c037812 */ /* 0x002fe200078ec0ff */
[----:B------:R-:W-:Y:S01]  /*0dc0*/  @!UP0 UMOV UR6, 0x400 ;  /* 0x0000040000068882 */ /* 0x000fe20000000000 */
[----:B------:R-:W-:-:S04]  /*0dd0*/  @!UP0 UIADD3 UR4, UPT, UPT, -UR4, 0x100000, URZ ;  /* 0x0010000004048890 */ /* 0x000fc8000fffe1ff */
[----:B------:R-:W-:Y:S02]  /*0de0*/  @!UP0 USHF.L.U32 UR5, UR4, 0xb, URZ ;  /* 0x0000000b04058899 */ /* 0x000fe400080006ff */
[----:B------:R-:W-:Y:S02]  /*0df0*/  @!UP0 USHF.L.U32 UR4, UR4, 0x1, URZ ;  /* 0x0000000104048899 */ /* 0x000fe400080006ff */
[----:B------:R-:W-:Y:S01]  /*0e00*/  @!UP0 ULEA UR6, UR55, UR6, 0x18 ;  /* 0x0000000637068291 */ /* 0x000fe2000f8ec0ff */
[----:B------:R-:W-:Y:S01]  /*0e10*/  VOTEU.ALL UP0, P1 ;  /* 0x0000000000ff7886 */ /* 0x000fe20000800000 */
[----:B------:R-:W-:Y:S02]  /*0e20*/  UISETP.NE.AND UP4, UPT, UR18, URZ, UPT ;  /* 0x000000ff1200728c */ /* 0x000fe4000bf85270 */
[----:B--2---:R-:W-:Y:S01]  /*0e30*/  UISETP.EQ.U32.AND UP5, UPT, UR7, 0x1, UPT ;  /* 0x000000010700788c */ /* 0x004fe2000bfa2070 */
[----:B------:R-:W1:Y:S07]  /*0e40*/  FENCE.VIEW.ASYNC.S ;  /* 0x00000000000073c6 */ /* 0x000e6e0000000000 */
[----:B-1----:R1:W2:Y:S01]  /*0e50*/  @!UP0 SYNCS.EXCH.64 URZ, [UR6+0x110], UR4 ;  /* 0x0001100406ff85b2 */ /* 0x0022a20008000100 */
[----:B------:R-:W-:Y:S05]  /*0e60*/  BRA.U !UP5, `(.L_x_15) ;  /* 0x000000010d087547 */ /* 0x000fea000b800000 */
[----:B--2---:R-:W-:Y:S01]  /*0e70*/  UCGABAR_ARV ;  /* 0x00000000000079c7 */ /* 0x004fe20008000000 */
[----:B------:R-:W-:Y:S05]  /*0e80*/  BRA `(.L_x_16) ;  /* 0x0000000000047947 */ /* 0x000fea0003800000 */
.L_x_15:
[----:B--2---:R-:W-:Y:S01]  /*0e90*/  NOP ;  /* 0x0000000000007918 */ /* 0x004fe20000000000 */
.L_x_16:
[----:B------:R-:W2:Y:S01]  /*0ea0*/  S2UR UR24, SR_CTAID.X ;  /* 0x00000000001879c3 */ /* 0x000ea20000002500 */
[----:B------:R-:W-:-:S05]  /*0eb0*/  CS2R.32 R87, SR_CgaSize ;  /* 0x0000000000577805 */ /* 0x000fca0000008a00 */
[----:B------:R-:W-:-:S05]  /*0ec0*/  IMAD R87, R87, -0xa0, RZ ;  /* 0xffffff6057577824 */ /* 0x000fca00078e02ff */
[----:B-1----:R-:W-:-:S14]  /*0ed0*/  R2UR UR5, R87 ;  /* 0x00000000570572ca */ /* 0x002fdc00000e0000 */
[----:B------:R-:W1:Y:S01]  /*0ee0*/  LDCU UR5, c[0x0][UR5+0x2b0] ;  /* 0x00005600050577ac */ /* 0x000e620008000800 */
[----:B------:R-:W-:-:S05]  /*0ef0*/  CS2R.32 R87, SR_CgaSize ;  /* 0x0000000000577805 */ /* 0x000fca0000008a00 */
[----:B------:R-:W-:-:S05]  /*0f00*/  IMAD R87, R87, -0xa0, RZ ;  /* 0xffffff6057577824 */ /* 0x000fca00078e02ff */
[----:B------:R-:W-:-:S14]  /*0f10*/  R2UR UR4, R87 ;  /* 0x00000000570472ca */ /* 0x000fdc00000e0000 */
[----:B------:R-:W3:Y:S01]  /*0f20*/  LDCU UR4, c[0x0][UR4+0x2b4] ;  /* 0x00005680040477ac */ /* 0x000ee20008000800 */
[----:B------:R-:W4:Y:S01]  /*0f30*/  S2UR UR7, SR_CTAID.Y ;  /* 0x00000000000779c3 */ /* 0x000f220000002600 */
[----:B------:R-:W-:-:S05]  /*0f40*/  CS2R.32 R87, SR_CgaSize ;  /* 0x0000000000577805 */ /* 0x000fca0000008a00 */
[----:B------:R-:W-:-:S05]  /*0f50*/  IMAD R87, R87, -0xa0, RZ ;  /* 0xffffff6057577824 */ /* 0x000fca00078e02ff */
[----:B------:R-:W-:-:S14]  /*0f60*/  R2UR UR8, R87 ;  /* 0x00000000570872ca */ /* 0x000fdc00000e0000 */
[----:B------:R-:W3:Y:S01]  /*0f70*/  LDCU UR8, c[0x0][UR8+0x2a0] ;  /* 0x00005400080877ac */ /* 0x000ee20008000800 */
[----:B------:R-:W-:-:S05]  /*0f80*/  CS2R.32 R87, SR_CgaSize ;  /* 0x0000000000577805 */ /* 0x000fca0000008a00 */
[----:B------:R-:W-:-:S05]  /*0f90*/  IMAD R87, R87, -0xa0, RZ ;  /* 0xffffff6057577824 */ /* 0x000fca00078e02ff */
[----:B------:R-:W-:-:S14]  /*0fa0*/  R2UR UR9, R87 ;  /* 0x00000000570972ca */ /* 0x000fdc00000e0000 */
[----:B------:R-:W3:Y:S01]  /*0fb0*/  LDCU UR9, c[0x0][UR9+0x2a4] ;  /* 0x00005480090977ac */ /* 0x000ee20008000800 */
[----:B------:R-:W3:Y:S01]  /*0fc0*/  S2UR UR36, SR_CTAID.Z ;  /* 0x00000000002479c3 */ /* 0x000ee20000002700 */
[----:B------:R-:W-:Y:S01]  /*0fd0*/  UISETP.GT.U32.AND UP0, UPT, UR68, 0xffff, UPT ;  /* 0x0000ffff4400788c */ /* 0x000fe2000bf04070 */
[----:B------:R-:W3:Y:S01]  /*0fe0*/  LDCU UR19, c[0x0][0xb24] ;  /* 0x00016480ff1377ac */ /* 0x000ee20008000800 */
[----:B------:R-:W-:Y:S01]  /*0ff0*/  USHF.L.U32 UR30, UR55, 0xb, URZ ;  /* 0x0000000b371e7899 */ /* 0x000fe200080006ff */
[----:B--2---:R-:W-:Y:S01]  /*1000*/  I2FP.F32.U32 R2, UR24 ;  /* 0x0000001800027c45 */ /* 0x004fe20008201000 */
[----:B------:R-:W-:Y:S01]  /*1010*/  UMOV UR31, 0x5 ;  /* 0x00000005001f7882 */ /* 0x000fe20000000000 */
[----:B------:R-:W2:Y:S03]  /*1020*/  LDCU UR42, c[0x0][0xb24] ;  /* 0x00016480ff2a77ac */ /* 0x000ea60008000800 */
[----:B-1----:R-:W-:Y:S01]  /*1030*/  FMUL R2, R2, UR5 ;  /* 0x0000000502027c20 */ /* 0x002fe20008400000 */
[----:B------:R-:W-:Y:S01]  /*1040*/  USEL UR5, UR68, 0xffff, !UP0 ;  /* 0x0000ffff44057887 */ /* 0x000fe2000c000000 */
[----:B----4-:R-:W-:Y:S01]  /*1050*/  I2FP.F32.U32 R0, UR7 ;  /* 0x0000000700007c45 */ /* 0x010fe20008201000 */
[----:B------:R-:W1:Y:S03]  /*1060*/  LDCU UR28, c[0x0][0xb30] ;  /* 0x00016600ff1c77ac */ /* 0x000e660008000800 */
[----:B------:R-:W4:Y:S01]  /*1070*/  F2I.U32.TRUNC.NTZ R2, R2 ;  /* 0x0000000200027305 */ /* 0x000f22000020f000 */
[----:B---3--:R-:W-:Y:S01]  /*1080*/  FMUL R0, R0, UR4 ;  /* 0x0000000400007c20 */ /* 0x008fe20008400000 */
[----:B------:R-:W-:-:S02]  /*1090*/  ULOP3.LUT UR29, UR5, 0xffff, URZ, 0xc0, !UPT ;  /* 0x0000ffff051d7892 */ /* 0x000fc4000f8ec0ff */
[----:B------:R-:W-:Y:S01]  /*10a0*/  UISETP.GE.AND UP2, UPT, UR19, 0x1, UPT ;  /* 0x000000011300788c */ /* 0x000fe2000bf46270 */
[----:B------:R-:W-:-:S03]  /*10b0*/  UMOV UR26, UR7 ;  /* 0x00000007001a7c82 */ /* 0x000fc60008000000 */
[----:B------:R-:W3:Y:S01]  /*10c0*/  F2I.U32.TRUNC.NTZ R0, R0 ;  /* 0x0000000000007305 */ /* 0x000ee2000020f000 */
[----:B------:R-:W-:Y:S01]  /*10d0*/  UMOV UR25, UR24 ;  /* 0x0000001800197c82 */ /* 0x000fe20008000000 */
[----:B----4-:R-:W-:Y:S02]  /*10e0*/  R2UR UR4, R2 ;  /* 0x00000000020472ca */ /* 0x010fe400000e0000 */
[----:B------:R-:W-:Y:S02]  /*10f0*/  PRMT R2, RZ, 0x7610, R2 ;  /* 0x00007610ff027816 */ /* 0x000fe40000000002 */
[----:B---3--:R-:W-:Y:S02]  /*1100*/  R2UR UR6, R0 ;  /* 0x00000000000672ca */ /* 0x008fe400000e0000 */
[----:B------:R-:W-:-:S07]  /*1110*/  PRMT R0, RZ, 0x7610, R0 ;  /* 0x00007610ff007816 */ /* 0x000fce0000000000 */
[----:B------:R-:W-:-:S04]  /*1120*/  UIADD3 UR5, UPT, UPT, -UR4, URZ, URZ ;  /* 0x000000ff04057290 */ /* 0x000fc8000fffe1ff */
[----:B------:R-:W-:Y:S02]  /*1130*/  UIMAD UR5, UR8, UR5, UR24 ;  /* 0x00000005080572a4 */ /* 0x000fe4000f8e0218 */
[----:B------:R-:W-:-:S04]  /*1140*/  UIADD3 UR4, UPT, UPT, -UR6, URZ, URZ ;  /* 0x000000ff06047290 */ /* 0x000fc8000fffe1ff */
[----:B------:R-:W-:Y:S01]  /*1150*/  IMAD.U32 R87, RZ, RZ, UR5 ;  /* 0x00000005ff577e24 */ /* 0x000fe2000f8e00ff */
[----:B------:R-:W-:-:S06]  /*1160*/  UIMAD UR4, UR9, UR4, UR7 ;  /* 0x00000004090472a4 */ /* 0x000fcc000f8e0207 */
[----:B------:R-:W-:Y:S01]  /*1170*/  IMAD.U32 R86, RZ, RZ, UR4 ;  /* 0x00000004ff567e24 */ /* 0x000fe2000f8e00ff */
[----:B-12---:R-:W-:Y:S06]  /*1180*/  BRA.U UP4, `(.L_x_17) ;  /* 0x0000000104447547 */ /* 0x006fec000b800000 */
[----:B------:R-:W-:Y:S02]  /*1190*/  R2UR UR4, R87 ;  /* 0x00000000570472ca */ /* 0x000fe400000e0000 */
[----:B------:R-:W-:-:S11]  /*11a0*/  R2UR UR8, R86 ;  /* 0x00000000560872ca */ /* 0x000fd600000e0000 */
[----:B------:R-:W-:Y:S02]  /*11b0*/  UISETP.GT.U32.AND UP0, UPT, UR4, 0x1, UPT ;  /* 0x000000010400788c */ /* 0x000fe4000bf04070 */
[----:B------:R-:W-:Y:S02]  /*11c0*/  ULOP3.LUT UR4, UR4, 0xfffffffe, URZ, 0xc0, !UPT ;  /* 0xfffffffe04047892 */ /* 0x000fe4000f8ec0ff */
[----:B------:R-:W-:Y:S02]  /*11d0*/  UISETP.NE.AND UP1, UPT, UR8, URZ, UP0 ;  /* 0x000000ff0800728c */ /* 0x000fe40008725270 */
[----:B------:R-:W-:Y:S02]  /*11e0*/  UISETP.NE.AND UP0, UPT, UR8, 0x1, UP0 ;  /* 0x000000010800788c */ /* 0x000fe40008705270 */
[----:B------:R-:W-:Y:S02]  /*11f0*/  USEL UR7, URZ, 0x1, UP1 ;  /* 0x00000001ff077887 */ /* 0x000fe40008800000 */
[----:B------:R-:W-:-:S02]  /*1200*/  USEL UR6, URZ, 0x4, UP0 ;  /* 0x00000004ff067887 */ /* 0x000fc40008000000 */
[----:B------:R-:W-:Y:S02]  /*1210*/  USEL UR5, URZ, 0x2, UP1 ;  /* 0x00000002ff057887 */ /* 0x000fe40008800000 */
[----:B------:R-:W-:Y:S02]  /*1220*/  ULEA UR4, UR8, UR4, 0x1 ;  /* 0x0000000408047291 */ /* 0x000fe4000f8e08ff */
[----:B------:R-:W-:Y:S02]  /*1230*/  USEL UR8, URZ, 0x8, UP0 ;  /* 0x00000008ff087887 */ /* 0x000fe40008000000 */
[----:B------:R-:W-:-:S03]  /*1240*/  UIADD3 UR5, UPT, UPT, UR5, UR6, UR7 ;  /* 0x0000000605057290 */ /* 0x000fc6000fffe007 */
[----:B------:R-:W-:Y:S01]  /*1250*/  UMOV UR6, 0x3 ;  /* 0x0000000300067882 */ /* 0x000fe20000000000 */
[----:B------:R-:W-:Y:S02]  /*1260*/  UIADD3 UR5, UPT, UPT, UR5, UR8, URZ ;  /* 0x0000000805057290 */ /* 0x000fe4000fffe0ff */
[----:B------:R-:W-:-:S04]  /*1270*/  USHF.L.U32 UR4, UR6, UR4, URZ ;  /* 0x0000000406047299 */ /* 0x000fc800080006ff */
[----:B------:R-:W-:Y:S02]  /*1280*/  IMAD.U32 R2, RZ, RZ, UR5 ;  /* 0x00000005ff027e24 */ /* 0x000fe4000f8e00ff */
[----:B------:R-:W-:Y:S02]  /*1290*/  IMAD.U32 R0, RZ, RZ, UR4 ;  /* 0x00000004ff007e24 */ /* 0x000fe4000f8e00ff */
.L_x_17:
[----:B------:R-:W-:Y:S05]  /*12a0*/  BRA.U !UP2, `(.L_x_18) ;  /* 0x000000010ad47547 */ /* 0x000fea000b800000 */
[----:B------:R-:W1:Y:S01]  /*12b0*/  LDCU.128 UR20, c[0x0][0xb10] ;  /* 0x00016200ff1477ac */ /* 0x000e620008000c00 */
[----:B------:R-:W2:Y:S01]  /*12c0*/  LDCU UR6, c[0x0][0x370] ;  /* 0x00006e00ff0677ac */ /* 0x000ea20008000800 */
[----:B------:R-:W3:Y:S01]  /*12d0*/  LDCU UR5, c[0x0][0x374] ;  /* 0x00006e80ff0577ac */ /* 0x000ee20008000800 */
[----:B------:R-:W4:Y:S01]  /*12e0*/  LDCU UR27, c[0x0][0xb0c] ;  /* 0x00016180ff1b77ac */ /* 0x000f220008000800 */
[----:B------:R-:W4:Y:S01]  /*12f0*/  LDCU UR4, c[0x0][0xb20] ;  /* 0x00016400ff0477ac */ /* 0x000f220008000800 */
[----:B------:R-:W4:Y:S01]  /*1300*/  LDCU.64 UR8, c[0x0][0xb28] ;  /* 0x00016500ff0877ac */ /* 0x000f220008000a00 */
[----:B-1----:R-:W-:Y:S02]  /*1310*/  UISETP.NE.AND UP0, UPT, UR22, 0x1, UPT ;  /* 0x000000011600788c */ /* 0x002fe4000bf05270 */
[----:B---3--:R-:W-:Y:S02]  /*1320*/  UIMAD.WIDE.U32 UR10, UR5, UR23, URZ ;  /* 0x00000017050a72a5 */ /* 0x008fe4000f8e00ff */
[----:B--2---:R-:W-:-:S02]  /*1330*/  UIMAD.WIDE.U32 UR12, UR6, UR20, URZ ;  /* 0x00000014060c72a5 */ /* 0x004fc4000f8e00ff */
[----:B----4-:R-:W-:Y:S02]  /*1340*/  UISETP.NE.AND UP1, UPT, UR27, 0x1, UPT ;  /* 0x000000011b00788c */ /* 0x010fe4000bf25270 */
[----:B------:R-:W-:Y:S01]  /*1350*/  UISETP.NE.AND UP2, UPT, UR19, 0x1, UPT ;  /* 0x000000011300788c */ /* 0x000fe2000bf45270 */
[----:B------:R-:W-:Y:S02]  /*1360*/  UMOV UR10, UR11 ;  /* 0x0000000b000a7c82 */ /* 0x000fe40008000000 */
[----:B------:R-:W-:Y:S01]  /*1370*/  UMOV UR12, UR13 ;  /* 0x0000000d000c7c82 */ /* 0x000fe20008000000 */
[----:B------:R-:W-:Y:S02]  /*1380*/  @UP0 USHF.R.U32.HI UR5, URZ, UR4, UR10 ;  /* 0x00000004ff050299 */ /* 0x000fe4000801160a */
[----:B------:R-:W-:Y:S02]  /*1390*/  UIMAD.WIDE.U32 UR16, UR26, UR23, URZ ;  /* 0x000000171a1072a5 */ /* 0x000fe4000f8e00ff */
[----:B------:R-:W-:-:S02]  /*13a0*/  UIMAD.WIDE.U32 UR10, UR5, UR8, URZ ;  /* 0x00000008050a72a5 */ /* 0x000fc4000f8e00ff */
[----:B------:R-:W-:Y:S02]  /*13b0*/  @UP1 USHF.R.U32.HI UR6, URZ, UR21, UR12 ;  /* 0x00000015ff061299 */ /* 0x000fe4000801160c */
[----:B------:R-:W-:Y:S02]  /*13c0*/  UIMAD.WIDE.U32 UR14, UR24, UR20, URZ ;  /* 0x00000014180e72a5 */ /* 0x000fe4000f8e00ff */
[----:B------:R-:W-:Y:S01]  /*13d0*/  UIMAD.WIDE.U32 UR12, UR6, UR8, URZ ;  /* 0x00000008060c72a5 */ /* 0x000fe2000f8e00ff */
[----:B------:R-:W-:Y:S01]  /*13e0*/  UMOV UR16, UR17 ;  /* 0x0000001100107c82 */ /* 0x000fe20008000000 */
[----:B------:R-:W-:Y:S01]  /*13f0*/  UMOV UR10, UR11 ;  /* 0x0000000b000a7c82 */ /* 0x000fe20008000000 */
[----:B------:R-:W-:Y:S02]  /*1400*/  USHF.R.U32.HI UR16, URZ, UR4, UR16 ;  /* 0x00000004ff107299 */ /* 0x000fe40008011610 */
[----:B------:R-:W-:Y:S02]  /*1410*/  @UP2 USHF.R.U32.HI UR5, URZ, UR9, UR10 ;  /* 0x00000009ff052299 */ /* 0x000fe4000801160a */
[----:B------:R-:W-:Y:S01]  /*1420*/  UMOV UR7, UR13 ;  /* 0x0000000d00077c82 */ /* 0x000fe20008000000 */
[----:B------:R-:W-:Y:S01]  /*1430*/  UMOV UR14, UR15 ;  /* 0x0000000f000e7c82 */ /* 0x000fe20008000000 */
[----:B------:R-:W-:-:S02]  /*1440*/  @UP2 USHF.R.U32.HI UR6, URZ, UR9, UR7 ;  /* 0x00000009ff062299 */ /* 0x000fc40008011607 */
[----:B------:R-:W-:Y:S02]  /*1450*/  USHF.R.U32.HI UR14, URZ, UR21, UR14 ;  /* 0x00000015ff0e7299 */ /* 0x000fe4000801160e */
[----:B------:R-:W-:Y:S02]  /*1460*/  USEL UR4, UR26, UR16, !UP0 ;  /* 0x000000101a047287 */ /* 0x000fe4000c000000 */
[----:B------:R-:W-:Y:S02]  /*1470*/  UIMAD UR7, UR5, UR19, URZ ;  /* 0x00000013050772a4 */ /* 0x000fe4000f8e02ff */
[----:B------:R-:W-:Y:S02]  /*1480*/  USEL UR5, UR24, UR14, !UP1 ;  /* 0x0000000e18057287 */ /* 0x000fe4000c800000 */
[----:B------:R-:W-:Y:S02]  /*1490*/  UIMAD UR12, UR6, UR19, URZ ;  /* 0x00000013060c72a4 */ /* 0x000fe4000f8e02ff */
[----:B------:R-:W-:-:S02]  /*14a0*/  UISETP.GE.AND UP0, UPT, UR4, UR7, UPT ;  /* 0x000000070400728c */ /* 0x000fc4000bf06270 */
[----:B------:R-:W-:Y:S02]  /*14b0*/  UIMAD.WIDE.U32 UR10, UR4, UR8, URZ ;  /* 0x00000008040a72a5 */ /* 0x000fe4000f8e00ff */
[----:B------:R-:W-:Y:S02]  /*14c0*/  UISETP.GE.OR UP0, UPT, UR5, UR12, UP0 ;  /* 0x0000000c0500728c */ /* 0x000fe40008706670 */
[----:B------:R-:W-:Y:S02]  /*14d0*/  UIMAD.WIDE.U32 UR12, UR5, UR8, URZ ;  /* 0x00000008050c72a5 */ /* 0x000fe4000f8e00ff */
[----:B------:R-:W-:Y:S01]  /*14e0*/  UIADD3 UR10, UPT, UPT, -UR4, URZ, URZ ;  /* 0x000000ff040a7290 */ /* 0x000fe2000fffe1ff */
[----:B------:R-:W-:Y:S01]  /*14f0*/  UMOV UR8, UR11 ;  /* 0x0000000b00087c82 */ /* 0x000fe20008000000 */
[----:B------:R-:W-:Y:S02]  /*1500*/  UIADD3 UR25, UPT, UPT, -UR5, URZ, URZ ;  /* 0x000000ff05197290 */ /* 0x000fe4000fffe1ff */
[----:B------:R-:W-:-:S03]  /*1510*/  USHF.R.U32.HI UR8, URZ, UR9, UR8 ;  /* 0x00000009ff087299 */ /* 0x000fc60008011608 */
[----:B------:R-:W-:Y:S01]  /*1520*/  @!UP0 UMOV UR7, UR13 ;  /* 0x0000000d00078c82 */ /* 0x000fe20008000000 */
[----:B------:R-:W-:Y:S02]  /*1530*/  UIMAD UR26, UR22, UR10, UR26 ;  /* 0x0000000a161a72a4 */ /* 0x000fe4000f8e021a */
[----:B------:R-:W-:Y:S02]  /*1540*/  USEL UR8, UR4, UR8, !UP2 ;  /* 0x0000000804087287 */ /* 0x000fe4000d000000 */
[----:B------:R-:W-:Y:S02]  /*1550*/  @!UP0 USHF.R.U32.HI UR7, URZ, UR9, UR7 ;  /* 0x00000009ff078299 */ /* 0x000fe40008011607 */
[----:B------:R-:W-:Y:S02]  /*1560*/  UIADD3 UR9, UPT, UPT, -UR8, URZ, URZ ;  /* 0x000000ff08097290 */ /* 0x000fe4000fffe1ff */
[----:B------:R-:W-:Y:S02]  /*1570*/  @!UP0 USEL UR7, UR5, UR7, !UP2 ;  /* 0x0000000705078287 */ /* 0x000fe4000d000000 */
[----:B------:R-:W-:-:S02]  /*1580*/  UIMAD UR9, UR19, UR9, UR4 ;  /* 0x00000009130972a4 */ /* 0x000fc4000f8e0204 */
[----:B------:R-:W-:Y:S02]  /*1590*/  @!UP0 UIADD3 UR8, UPT, UPT, UR8, -UR7, URZ ;  /* 0x8000000708088290 */ /* 0x000fe4000fffe0ff */
[----:B------:R-:W-:Y:S02]  /*15a0*/  @!UP0 UIMAD UR6, UR9, UR6, UR7 ;  /* 0x00000006090682a4 */ /* 0x000fe4000f8e0207 */
[----:B------:R-:W-:Y:S02]  /*15b0*/  @!UP0 UIMAD UR4, UR8, UR19, UR5 ;  /* 0x00000013080482a4 */ /* 0x000fe4000f8e0205 */
[----:B------:R-:W-:Y:S02]  /*15c0*/  UIMAD UR25, UR27, UR25, UR24 ;  /* 0x000000191b1972a4 */ /* 0x000fe4000f8e0218 */
[----:B------:R-:W-:Y:S01]  /*15d0*/  UIMAD UR26, UR4, UR22, UR26 ;  /* 0x00000016041a72a4 */ /* 0x000fe2000f8e021a */
[----:B------:R-:W-:Y:S02]  /*15e0*/  @!UP0 UMOV UR5, UR6 ;  /* 0x0000000600058c82 */ /* 0x000fe40008000000 */
[----:B------:R-:W-:-:S12]  /*15f0*/  UIMAD UR25, UR5, UR27, UR25 ;  /* 0x0000001b051972a4 */ /* 0x000fd8000f8e0219 */
.L_x_18:
[----:B------:R-:W-:Y:S02]  /*1600*/  UISETP.NE.AND UP1, UPT, UR28, 0x1, UPT ;  /* 0x000000011c00788c */ /* 0x000fe4000bf25270 */
[----:B------:R-:W-:Y:S02]  /*1610*/  UISETP.NE.AND UP0, UPT, UR18, 0x2, UPT ;  /* 0x000000021200788c */ /* 0x000fe4000bf05270 */
[----:B------:R-:W-:Y:S02]  /*1620*/  ULOP3.LUT UR30, UR30, 0x1000, URZ, 0xc0, !UPT ;  /* 0x000010001e1e7892 */ /* 0x000fe4000f8ec0ff */
[----:B------:R-:W-:-:S03]  /*1630*/  USHF.L.U32 UR29, UR31, UR29, URZ ;  /* 0x0000001d1f1d7299 */ /* 0x000fc600080006ff */
[----:B------:R-:W-:Y:S09]  /*1640*/  BRA.U UP1, `(.L_x_19) ;  /* 0x0000000101447547 */ /* 0x000ff2000b800000 */
[----:B------:R-:W1:Y:S01]  /*1650*/  LDCU.128 UR8, c[0x0][0xb10] ;  /* 0x00016200ff0877ac */ /* 0x000e620008000c00 */
[----:B------:R-:W2:Y:S01]  /*1660*/  LDCU UR12, c[0x0][0xb0c] ;  /* 0x00016180ff0c77ac */ /* 0x000ea20008000800 */
[----:B------:R-:W3:Y:S01]  /*1670*/  LDCU UR13, c[0x0][0xb20] ;  /* 0x00016400ff0d77ac */ /* 0x000ee20008000800 */
[----:B-1----:R-:W-:Y:S02]  /*1680*/  UIMAD.WIDE.U32 UR6, UR25, UR8, URZ ;  /* 0x00000008190672a5 */ /* 0x002fe4000f8e00ff */
[----:B------:R-:W-:Y:S02]  /*1690*/  UIMAD.WIDE.U32 UR4, UR26, UR11, URZ ;  /* 0x0000000b1a0472a5 */ /* 0x000fe4000f8e00ff */
[----:B--2---:R-:W-:Y:S02]  /*16a0*/  UISETP.NE.AND UP2, UPT, UR12, 0x1, UPT ;  /* 0x000000010c00788c */ /* 0x004fe4000bf45270 */
[----:B------:R-:W-:Y:S01]  /*16b0*/  UISETP.NE.AND UP1, UPT, UR10, 0x1, UPT ;  /* 0x000000010a00788c */ /* 0x000fe2000bf25270 */
[----:B------:R-:W-:-:S02]  /*16c0*/  UMOV UR6, UR7 ;  /* 0x0000000700067c82 */ /* 0x000fc40008000000 */
[----:B------:R-:W-:Y:S01]  /*16d0*/  UMOV UR4, UR5 ;  /* 0x0000000500047c82 */ /* 0x000fe20008000000 */
[----:B------:R-:W-:Y:S02]  /*16e0*/  USHF.R.U32.HI UR6, URZ, UR9, UR6 ;  /* 0x00000009ff067299 */ /* 0x000fe40008011606 */
[----:B---3--:R-:W-:Y:S02]  /*16f0*/  USHF.R.U32.HI UR4, URZ, UR13, UR4 ;  /* 0x0000000dff047299 */ /* 0x008fe40008011604 */
[----:B------:R-:W-:Y:S02]  /*1700*/  USEL UR5, UR25, UR6, !UP2 ;  /* 0x0000000619057287 */ /* 0x000fe4000d000000 */
[----:B------:R-:W-:-:S04]  /*1710*/  USEL UR4, UR26, UR4, !UP1 ;  /* 0x000000041a047287 */ /* 0x000fc8000c800000 */
[----:B------:R-:W-:Y:S02]  /*1720*/  UIADD3 UR6, UPT, UPT, -UR4, UR5, URZ ;  /* 0x0000000504067290 */ /* 0x000fe4000fffe1ff */
[----:B------:R-:W-:Y:S02]  /*1730*/  UIADD3 UR4, UPT, UPT, UR4, -UR5, URZ ;  /* 0x8000000504047290 */ /* 0x000fe4000fffe0ff */
[----:B------:R-:W-:Y:S02]  /*1740*/  UIMAD UR26, UR6, UR10, UR26 ;  /* 0x0000000a061a72a4 */ /* 0x000fe4000f8e021a */
[----:B------:R-:W-:-:S12]  /*1750*/  UIMAD UR25, UR4, UR12, UR25 ;  /* 0x0000000c041972a4 */ /* 0x000fd8000f8e0219 */
.L_x_19:
[----:B------:R-:W-:Y:S05]  /*1760*/  BRA.U !UP5, `(.L_x_20) ;  /* 0x000000010d0c7547 */ /* 0x000fea000b800000 */
[----:B------:R-:W-:Y:S01]  /*1770*/  UCGABAR_WAIT ;  /* 0x0000000000007dc7 */ /* 0x000fe20008000000 */
[----:B------:R-:W-:Y:S01]  /*1780*/  CCTL.IVALL ;  /* 0x00000000ff00798f */ /* 0x000fe20002000000 */
[----:B------:R-:W-:Y:S05]  /*1790*/  BRA `(.L_x_21) ;  /* 0x0000000000047947 */ /* 0x000fea0003800000 */
.L_x_20:
[----:B------:R-:W-:Y:S06]  /*17a0*/  BAR.SYNC.DEFER_BLOCKING 0x0 ;  /* 0x0000000000007b1d */ /* 0x000fec0000010000 */
.L_x_21:
[----:B------:R-:W-:Y:S05]  /*17b0*/  BRA.U UP0, `(.L_x_22) ;  /* 0x0000001500887547 */ /* 0x000fea000b800000 */
[----:B------:R-:W1:Y:S01]  /*17c0*/  LDCU UR6, c[0x0][0x38c] ;  /* 0x00007180ff0677ac */ /* 0x000e620008000800 */
[----:B------:R-:W-:Y:S01]  /*17d0*/  PLOP3.LUT P1, PT, PT, PT, UP3, 0x80, 0x8 ;  /* 0x000000000008781c */ /* 0x000fe20003f2f038 */
[----:B------:R-:W-:Y:S01]  /*17e0*/  IMAD.MOV.U32 R12, RZ, RZ, 0x1 ;  /* 0x00000001ff0c7424 */ /* 0x000fe200078e00ff */
[----:B------:R-:W-:Y:S01]  /*17f0*/  ISETP.NE.AND P2, PT, R3, RZ, P3 ;  /* 0x000000ff0300720c */ /* 0x000fe20001f45270 */
[----:B------:R-:W-:Y:S01]  /*1800*/  USHF.L.U32 UR7, UR24, 0x7, URZ ;  /* 0x0000000718077899 */ /* 0x000fe200080006ff */
[----:B------:R-:W-:Y:S01]  /*1810*/  PLOP3.LUT P1, PT, P1, PT, PT, 0x8, 0x80 ;  /* 0x000000000080781c */ /* 0x000fe20000f2e170 */
[----:B------:R-:W-:Y:S01]  /*1820*/  UISETP.NE.AND UP1, UPT, UR18, URZ, UPT ;  /* 0x000000ff1200728c */ /* 0x000fe2000bf25270 */
[----:B------:R-:W-:Y:S01]  /*1830*/  CS2R R10, SRZ ;  /* 0x00000000000a7805 */ /* 0x000fe2000001ff00 */
[----:B------:R-:W-:Y:S01]  /*1840*/  USHF.L.U32 UR52, UR24, 0x5, URZ ;  /* 0x0000000518347899 */ /* 0x000fe200080006ff */
[----:B------:R-:W-:Y:S01]  /*1850*/  IMAD.MOV.U32 R9, RZ, RZ, RZ ;  /* 0x000000ffff097224 */ /* 0x000fe200078e00ff */
[----:B------:R-:W2:Y:S01]  /*1860*/  LDCU UR46, c[0x0][0x370] ;  /* 0x00006e00ff2e77ac */ /* 0x000ea20008000800 */
[----:B------:R-:W-:Y:S01]  /*1870*/  IMAD.MOV.U32 R8, RZ, RZ, 0x1 ;  /* 0x00000001ff087424 */ /* 0x000fe200078e00ff */
[----:B------:R-:W-:Y:S01]  /*1880*/  USEL UR31, UR37, 0x2, UP1 ;  /* 0x00000002251f7887 */ /* 0x000fe20008800000 */
[----:B------:R-:W3:Y:S01]  /*1890*/  LDCU.64 UR40, c[0x0][0x348] ;  /* 0x00006900ff2877ac */ /* 0x000ee20008000a00 */
[----:B-1----:R-:W-:-:S02]  /*18a0*/  UIADD3 UR5, UPT, UPT, UR6, 0x7f, URZ ;  /* 0x0000007f06057890 */ /* 0x002fc4000fffe0ff */
[----:B------:R-:W-:Y:S02]  /*18b0*/  UIADD3 UR53, UPT, UPT, UR6, 0xfe, URZ ;  /* 0x000000fe06357890 */ /* 0x000fe4000fffe0ff */
[----:B------:R-:W-:Y:S01]  /*18c0*/  USHF.R.S32.HI UR4, URZ, 0x1f, UR5 ;  /* 0x0000001fff047899 */ /* 0x000fe20008011405 */
[----:B------:R-:W1:Y:S03]  /*18d0*/  LDCU UR45, c[0x0][0x374] ;  /* 0x00006e80ff2d77ac */ /* 0x000e660008000800 */
[----:B------:R-:W-:Y:S02]  /*18e0*/  ULEA.HI UR4, UR4, UR5, URZ, 0x7 ;  /* 0x0000000504047291 */ /* 0x000fe4000f8f38ff */
[----:B------:R-:W-:Y:S02]  /*18f0*/  UIADD3 UR5, UPT, UPT, UR6, -0x1, URZ ;  /* 0xffffffff06057890 */ /* 0x000fe4000fffe0ff */
[----:B------:R-:W-:-:S02]  /*1900*/  USHF.R.S32.HI UR48, URZ, 0x7, UR4 ;  /* 0x00000007ff307899 */ /* 0x000fc40008011404 */
[----:B------:R-:W-:Y:S02]  /*1910*/  UISETP.GE.U32.AND UP2, UPT, UR5, -0xff, UPT ;  /* 0xffffff010500788c */ /* 0x000fe4000bf46070 */
[----:B------:R-:W-:Y:S02]  /*1920*/  UISETP.LT.U32.AND UP0, UPT, UR48, 0x5, UPT ;  /* 0x000000053000788c */ /* 0x000fe4000bf01070 */
[----:B------:R-:W-:Y:S02]  /*1930*/  ULOP3.LUT UR5, UR7, 0x80, URZ, 0xc0, !UPT ;  /* 0x0000008007057892 */ /* 0x000fe4000f8ec0ff */
[----:B------:R-:W-:Y:S02]  /*1940*/  USEL UR47, UR48, 0x5, UP0 ;  /* 0x00000005302f7887 */ /* 0x000fe40008000000 */
[----:B------:R-:W-:Y:S02]  /*1950*/  ULOP3.LUT UR52, UR52, 0x20, URZ, 0xc0, !UPT ;  /* 0x0000002034347892 */ /* 0x000fe4000f8ec0ff */
[----:B------:R-:W-:-:S02]  /*1960*/  UIADD3 UR4, UPT, UPT, UR47, -0x1, URZ ;  /* 0xffffffff2f047890 */ /* 0x000fc4000fffe0ff */
[----:B------:R-:W-:Y:S02]  /*1970*/  @UP2 UIADD3 UR4, UPT, UPT, UR47, URZ, URZ ;  /* 0x000000ff2f042290 */ /* 0x000fe4000fffe0ff */
[----:B------:R-:W-:Y:S02]  /*1980*/  ULEA.HI UR50, UR30, UR5, URZ, 0x1a ;  /* 0x000000051e327291 */ /* 0x000fe4000f8fd0ff */
[----:B------:R-:W-:Y:S02]  /*1990*/  UIADD3 UR51, UPT, UPT, UR48, -UR47, URZ ;  /* 0x8000002f30337290 */ /* 0x000fe4000fffe0ff */
[----:B------:R-:W-:Y:S02]  /*19a0*/  UIADD3 UR37, UPT, UPT, UR4, 0x1, URZ ;  /* 0x0000000104257890 */ /* 0x000fe4000fffe0ff */
[----:B------:R-:W-:Y:S01]  /*19b0*/  UIADD3 UR49, UPT, UPT, -UR4, URZ, URZ ;  /* 0x000000ff04317290 */ /* 0x000fe2000fffe1ff */
[----:B-123--:R-:W-:-:S11]  /*19c0*/  UMOV UR15, URZ ;  /* 0x000000ff000f7c82 */ /* 0x00efd60008000000 */
.L_x_44:
[----:B------:R-:W-:Y:S01]  /*19d0*/  UISETP.NE.AND UP0, UPT, UR55, URZ, UPT ;  /* 0x000000ff3700728c */ /* 0x000fe2000bf05270 */
[----:B-1----:R-:W1:Y:S08]  /*19e0*/  S2UR UR55, SR_CgaCtaId ;  /* 0x00000000003779c3 */ /* 0x002e700000008800 */
[----:B------:R-:W-:Y:S05]  /*19f0*/  BRA.U UP0, `(.L_x_23) ;  /* 0x0000000100347547 */ /* 0x000fea000b800000 */
[----:B------:R-:W2:Y:S01]  /*1a00*/  S2R R0, SR_CgaCtaId ;  /* 0x0000000000007919 */ /* 0x000ea20000008800 */
[----:B------:R-:W-:Y:S02]  /*1a10*/  MOV R3, 0x400 ;  /* 0x0000040000037802 */ /* 0x000fe40000000f00 */
[----:B------:R-:W-:Y:S02]  /*1a20*/  SHF.L.U32 R2, R8, 0x1f, RZ ;  /* 0x0000001f08027819 */ /* 0x000fe400000006ff */
[----:B--2---:R-:W-:-:S05]  /*1a30*/  LEA R0, R0, R3, 0x18 ;  /* 0x0000000300007211 */ /* 0x004fca00078ec0ff */
[----:B------:R-:W-:-:S04]  /*1a40*/  IMAD R3, R9, 0x8, R0 ;  /* 0x0000000809037824 */ /* 0x000fc800078e0200 */
[----:B------:R-:W2:Y:S02]  /*1a50*/  SYNCS.PHASECHK.TRANS64.TRYWAIT P0, [R3+URZ+0x100], R2 ;  /* 0x00010002030075a7 */ /* 0x000ea400080011ff */
[----:B--2---:R-:W-:Y:S05]  /*1a60*/  @!P0 BRA `(.L_x_24) ;  /* 0x0000006c00108947 */ /* 0x004fea0003800000 */
.L_x_136:
[----:B------:R-:W-:Y:S01]  /*1a70*/  VIADD R9, R9, 0x1 ;  /* 0x0000000109097836 */ /* 0x000fe20000000000 */
[----:B------:R2:W-:Y:S04]  /*1a80*/  SYNCS.ARRIVE.TRANS64.A1T0 RZ, [R3+URZ+0xf0], RZ ;  /* 0x0000f0ff03ff79a7 */ /* 0x0005e800081000ff */
[----:B------:R-:W-:-:S04]  /*1a90*/  ISETP.NE.AND P0, PT, R9, 0x2, PT ;  /* 0x000000020900780c */ /* 0x000fc80003f05270 */
[----:B------:R-:W-:Y:S02]  /*1aa0*/  SEL R9, R9, RZ, P0 ;  /* 0x000000ff09097207 */ /* 0x000fe40000000000 */
[----:B--2---:R-:W-:-:S04]  /*1ab0*/  SEL R3, RZ, 0x1, P0 ;  /* 0x00000001ff037807 */ /* 0x004fc80000000000 */
[----:B------:R-:W-:-:S07]  /*1ac0*/  LOP3.LUT R8, R8, R3, RZ, 0x3c, !PT ;  /* 0x0000000308087212 */ /* 0x000fce00078e3cff */
.L_x_23:
[----:B------:R-:W-:Y:S01]  /*1ad0*/  UMOV UR14, 0x400 ;  /* 0x00000400000e7882 */ /* 0x000fe20000000000 */
[----:B------:R-:W-:Y:S01]  /*1ae0*/  SHF.L.U32 R0, R12, 0x1f, RZ ;  /* 0x0000001f0c007819 */ /* 0x000fe200000006ff */
[----:B-1----:R-:W-:Y:S02]  /*1af0*/  ULEA UR14, UR55, UR14, 0x18 ;  /* 0x0000000e370e7291 */ /* 0x002fe4000f8ec0ff */
[----:B------:R-:W-:Y:S02]  /*1b00*/  UISETP.GE.U32.AND UP0, UPT, UR53, 0xff, UPT ;  /* 0x000000ff3500788c */ /* 0x000fe4000bf06070 */
[----:B------:R-:W-:Y:S02]  /*1b10*/  ULEA UR4, UR15, UR14, 0x3 ;  /* 0x0000000e0f047291 */ /* 0x000fe4000f8e18ff */
[----:B------:R-:W-:Y:S01]  /*1b20*/  ULEA UR19, UR26, UR52, 0x6 ;  /* 0x000000341a137291 */ /* 0x000fe2000f8e30ff */
[----:B------:R-:W-:-:S06]  /*1b30*/  UMOV UR13, URZ ;  /* 0x000000ff000d7c82 */ /* 0x000fcc0008000000 */
[----:B------:R1:W2:Y:S01]  /*1b40*/  SYNCS.PHASECHK.TRANS64.TRYWAIT P0, [UR4+0x28], R0 ;  /* 0x00002800ff0075a7 */ /* 0x0002a20008001104 */
[----:B------:R-:W-:-:S04]  /*1b50*/  ULEA.HI UR4, UR25, UR25, URZ, 0x1 ;  /* 0x0000001919047291 */ /* 0x000fc8000f8f08ff */
[----:B------:R-:W-:-:S04]  /*1b60*/  USHF.L.U32 UR4, UR4, 0x7, URZ ;  /* 0x0000000704047899 */ /* 0x000fc800080006ff */
[----:B------:R-:W-:-:S04]  /*1b70*/  ULOP3.LUT UR35, UR4, 0xffffff00, URZ, 0xc0, !UPT ;  /* 0xffffff0004237892 */ /* 0x000fc8000f8ec0ff */
[----:B------:R-:W-:Y:S01]  /*1b80*/  UIADD3 UR35, UPT, UPT, UR50, UR35, URZ ;  /* 0x0000002332237290 */ /* 0x000fe2000fffe0ff */
[----:B------:R-:W-:Y:S11]  /*1b90*/  BRA.U !UP0, `(.L_x_25) ;  /* 0x0000000108f87547 */ /* 0x000ff6000b800000 */
[----:B------:R-:W-:Y:S01]  /*1ba0*/  UMOV UR21, UR49 ;  /* 0x0000003100157c82 */ /* 0x000fe20008000000 */
[----:B------:R-:W-:Y:S01]  /*1bb0*/  UMOV UR4, UR15 ;  /* 0x0000000f00047c82 */ /* 0x000fe20008000000 */
[----:B------:R-:W-:-:S05]  /*1bc0*/  UMOV UR26, 0x40 ;  /* 0x00000040001a7882 */ /* 0x000fca0000000000 */
.L_x_31:
[----:B------:R-:W-:Y:S01]  /*1bd0*/  ULEA UR33, UR4, UR14, 0x3 ;  /* 0x0000000e04217291 */ /* 0x000fe2000f8e18ff */
[----:B------:R-:W-:Y:S01]  /*1be0*/  @P3 MOV R2, 0x14000 ;  /* 0x0001400000023802 */ /* 0x000fe20000000f00 */
[----:B--2-4-:R-:W-:Y:S10]  /*1bf0*/  @P0 BRA `(.L_x_26) ;  /* 0x00000000000c0947 */ /* 0x014ff40003800000 */
[----:B------:R-:W-:-:S04]  /*1c00*/  SHF.L.U32 R3, R12, 0x1f, RZ ;  /* 0x0000001f0c037819 */ /* 0x000fc800000006ff */
[----:B------:R-:W2:Y:S02]  /*1c10*/  SYNCS.PHASECHK.TRANS64.TRYWAIT P0, [UR33+0x28], R3 ;  /* 0x00002803ff0075a7 */ /* 0x000ea40008001121 */
[----:B--2---:R-:W-:Y:S05]  /*1c20*/  @!P0 BRA `(.L_x_27) ;  /* 0x0000006800b48947 */ /* 0x004fea0003800000 */
.L_x_26:
[----:B------:R2:W-:Y:S01]  /*1c30*/  @P3 SYNCS.ARRIVE.TRANS64 RZ, [UR33], R2 ;  /* 0x00000002ffff39a7 */ /* 0x0005e20008000021 */
[----:B------:R-:W-:Y:S02]  /*1c40*/  ULOP3.LUT UR5, UR31, 0x2, URZ, 0xfc, !UPT ;  /* 0x000000021f057892 */ /* 0x000fe4000f8efcff */
[----:B------:R-:W-:Y:S02]  /*1c50*/  UIADD3 UR21, UPT, UPT, UR21, 0x1, URZ ;  /* 0x0000000115157890 */ /* 0x000fe4000fffe0ff */
[----:B------:R-:W-:Y:S02]  /*1c60*/  UISETP.NE.AND UP0, UPT, UR5, 0x2, UPT ;  /* 0x000000020500788c */ /* 0x000fe4000bf05270 */
[----:B------:R-:W-:-:S07]  /*1c70*/  UISETP.NE.AND UP2, UPT, UR21, 0x1, UPT ;  /* 0x000000011500788c */ /* 0x000fce000bf45270 */
[----:B------:R-:W-:Y:S05]  /*1c80*/  BRA.U UP0, `(.L_x_28) ;  /* 0x0000000100047547 */ /* 0x000fea000b800000 */
[----:B------:R-:W-:Y:S05]  /*1c90*/  BPT.TRAP 0x1 ;  /* 0x000000040000795c */ /* 0x000fea0000300000 */
.L_x_28:
[----:B------:R-:W-:Y:S04]  /*1ca0*/  BSSY.RECONVERGENT B0, `(.L_x_29) ;  /* 0x0000003000007945 */ /* 0x000fe80003800200 */
[----:B------:R-:W-:Y:S05]  /*1cb0*/  @!P2 BRA `(.L_x_30) ;  /* 0x000000000004a947 */ /* 0x000fea0003800000 */
[----:B------:R-:W-:Y:S05]  /*1cc0*/  BPT.TRAP 0x1 ;  /* 0x000000040000795c */ /* 0x000fea0000300000 */
.L_x_30:
[----:B------:R-:W-:Y:S05]  /*1cd0*/  BSYNC.RECONVERGENT B0 ;  /* 0x0000000000007941 */ /* 0x000fea0003800200 */
.L_x_29:
[----:B------:R-:W-:Y:S02]  /*1ce0*/  UIADD3 UR5, UPT, UPT, UR4, 0x1, URZ ;  /* 0x0000000104057890 */ /* 0x000fe4000fffe0ff */
[----:B------:R-:W-:Y:S02]  /*1cf0*/  ULEA UR24, UR4, UR30, 0xe ;  /* 0x0000001e04187291 */ /* 0x000fe4000f8e70ff */
[----:B------:R-:W-:Y:S02]  /*1d00*/  UISETP.NE.AND UP0, UPT, UR5, 0x5, UPT ;  /* 0x000000050500788c */ /* 0x000fe4000bf05270 */
[----:B------:R-:W-:Y:S02]  /*1d10*/  ULEA UR24, UR24, UR14, 0x1 ;  /* 0x0000000e18187291 */ /* 0x000fe4000f8e08ff */
[----:B------:R-:W-:Y:S02]  /*1d20*/  USEL UR6, URZ, 0x1, UP0 ;  /* 0x00000001ff067887 */ /* 0x000fe40008000000 */
[----:B------:R-:W-:-:S02]  /*1d30*/  USEL UR15, UR5, URZ, UP0 ;  /* 0x000000ff050f7287 */ /* 0x000fc40008000000 */
[----:B------:R-:W-:Y:S02]  /*1d40*/  ULEA UR8, UR4, UR14, 0xd ;  /* 0x0000000e04087291 */ /* 0x000fe4000f8e68ff */
[----:B------:R-:W-:Y:S01]  /*1d50*/  ULEA UR5, UR15, UR14, 0x3 ;  /* 0x0000000e0f057291 */ /* 0x000fe2000f8e18ff */
[----:B------:R-:W-:Y:S01]  /*1d60*/  LOP3.LUT R12, R12, UR6, RZ, 0x3c, !PT ;  /* 0x000000060c0c7c12 */ /* 0x000fe2000f8e3cff */
[----:B------:R-:W-:Y:S02]  /*1d70*/  UIADD3 UR6, UP1, UPT, UR40, 0x80, URZ ;  /* 0x0000008028067890 */ /* 0x000fe4000ff3e0ff */
[----:B------:R-:W-:Y:S01]  /*1d80*/  UIADD3 UR4, UP0, UPT, UR40, 0x180, URZ ;  /* 0x0000018028047890 */ /* 0x000fe2000ff1e0ff */
[----:B-1----:R-:W-:Y:S01]  /*1d90*/  SHF.L.U32 R0, R12, 0x1f, RZ ;  /* 0x0000001f0c007819 */ /* 0x002fe200000006ff */
[----:B------:R-:W-:Y:S02]  /*1da0*/  UIADD3 UR34, UPT, UPT, UR26, -0x40, URZ ;  /* 0xffffffc01a227890 */ /* 0x000fe4000fffe0ff */
[----:B------:R-:W-:Y:S01]  /*1db0*/  ULOP3.LUT UR33, UR33, 0xfefffff8, URZ, 0xc0, !UPT ;  /* 0xfefffff821217892 */ /* 0x000fe2000f8ec0ff */
[----:B------:R3:W4:Y:S01]  /*1dc0*/  SYNCS.PHASECHK.TRANS64.TRYWAIT P0, [UR5+0x28], R0 ;  /* 0x00002800ff0075a7 */ /* 0x0007220008001105 */
[----:B------:R-:W-:-:S02]  /*1dd0*/  UIADD3.X UR7, UPT, UPT, URZ, UR41, URZ, UP1, !UPT ;  /* 0x00000029ff077290 */ /* 0x000fc40008ffe4ff */
[----:B------:R-:W-:Y:S02]  /*1de0*/  UIADD3 UR32, UPT, UPT, UR24, 0x6400, URZ ;  /* 0x0000640018207890 */ /* 0x000fe4000fffe0ff */
[----:B------:R-:W-:Y:S02]  /*1df0*/  UPRMT UR13, URZ, 0x5410, UR29 ;  /* 0x00005410ff0d7896 */ /* 0x000fe4000800001d */
[----:B------:R-:W-:Y:S02]  /*1e00*/  UIADD3 UR24, UPT, UPT, UR24, 0xa400, URZ ;  /* 0x0000a40018187890 */ /* 0x000fe4000fffe0ff */
[----:B------:R-:W-:Y:S02]  /*1e10*/  UIADD3.X UR5, UPT, UPT, URZ, UR41, URZ, UP0, !UPT ;  /* 0x00000029ff057290 */ /* 0x000fe400087fe4ff */
[----:B------:R-:W-:Y:S02]  /*1e20*/  UIADD3 UR16, UPT, UPT, UR8, 0x2e400, URZ ;  /* 0x0002e40008107890 */ /* 0x000fe4000fffe0ff */
[----:B------:R-:W-:Y:S01]  /*1e30*/  UIADD3 UR8, UPT, UPT, UR8, 0x2f400, URZ ;  /* 0x0002f40008087890 */ /* 0x000fe2000fffe0ff */
[----:B------:R-:W-:Y:S01]  /*1e40*/  UMOV UR22, 0x0 ;  /* 0x0000000000167882 */ /* 0x000fe20000000000 */
[----:B------:R-:W-:Y:S01]  /*1e50*/  UMOV UR23, 0x10000000 ;  /* 0x1000000000177882 */ /* 0x000fe20000000000 */
[----:B------:R-:W-:Y:S01]  /*1e60*/  UMOV UR27, UR35 ;  /* 0x00000023001b7c82 */ /* 0x000fe20008000000 */
[----:B------:R-:W-:Y:S01]  /*1e70*/  UMOV UR28, UR36 ;  /* 0x00000024001c7c82 */ /* 0x000fe20008000000 */
[----:B------:R-:W-:Y:S01]  /*1e80*/  UMOV UR25, UR33 ;  /* 0x0000002100197c82 */ /* 0x000fe20008000000 */
[----:B------:R-:W-:Y:S01]  /*1e90*/  UMOV UR20, UR36 ;  /* 0x0000002400147c82 */ /* 0x000fe20008000000 */
[----:B------:R-:W-:Y:S01]  /*1ea0*/  UMOV UR17, UR33 ;  /* 0x0000002100117c82 */ /* 0x000fe20008000000 */
[----:B------:R-:W-:Y:S01]  /*1eb0*/  UMOV UR18, UR34 ;  /* 0x0000002200127c82 */ /* 0x000fe20008000000 */
[----:B------:R-:W-:Y:S01]  /*1ec0*/  UTMALDG.3D.MULTICAST.2CTA [UR32], [UR6], UR13, desc[UR22] ;  /* 0x00001620060073b4 */ /* 0x000fe2000821180d */
[----:B------:R-:W-:Y:S01]  /*1ed0*/  UMOV UR10, UR26 ;  /* 0x0000001a000a7c82 */ /* 0x000fe20008000000 */
[----:B------:R-:W-:Y:S01]  /*1ee0*/  UMOV UR11, UR19 ;  /* 0x00000013000b7c82 */ /* 0x000fe20008000000 */
[----:B------:R-:W-:Y:S01]  /*1ef0*/  UMOV UR12, UR36 ;  /* 0x00000024000c7c82 */ /* 0x000fe20008000000 */
[----:B------:R-:W-:Y:S01]  /*1f00*/  UMOV UR9, UR33 ;  /* 0x0000002100097c82 */ /* 0x000fe20008000000 */
[----:B------:R1:W-:Y:S01]  /*1f10*/  UTMALDG.3D.MULTICAST.2CTA [UR24], [UR6], UR13, desc[UR22] ;  /* 0x00001618060073b4 */ /* 0x0003e2000821180d */
[----:B------:R-:W-:Y:S01]  /*1f20*/  UTMALDG.3D.2CTA [UR16], [UR4], desc[UR22] ;  /* 0x00001610040075b4 */ /* 0x000fe20008211000 */
[----:B------:R2:W-:Y:S01]  /*1f30*/  UTMALDG.3D.2CTA [UR8], [UR4], desc[UR22] ;  /* 0x00001608040075b4 */ /* 0x0005e20008211000 */
[----:B-1----:R-:W-:Y:S01]  /*1f40*/  UIADD3 UR26, UPT, UPT, UR26, 0x80, URZ ;  /* 0x000000801a1a7890 */ /* 0x002fe2000fffe0ff */
[----:B------:R-:W-:Y:S01]  /*1f50*/  UMOV UR13, UR37 ;  /* 0x00000025000d7c82 */ /* 0x000fe20008000000 */
[----:B--2---:R-:W-:Y:S01]  /*1f60*/  UMOV UR4, UR15 ;  /* 0x0000000f00047c82 */ /* 0x004fe20008000000 */
[----:B---3--:R-:W-:Y:S09]  /*1f70*/  BRA.U UP2, `(.L_x_31) ;  /* 0xfffffffd02147547 */ /* 0x008ff2000b83ffff */
.L_x_25:
[----:B------:R-:W-:Y:S01]  /*1f80*/  ULEA UR4, UR15, UR14, 0x3 ;  /* 0x0000000e0f047291 */ /* 0x000fe2000f8e18ff */
[----:B-1----:R-:W-:Y:S01]  /*1f90*/  SHF.L.U32 R0, R12, 0x1f, RZ ;  /* 0x0000001f0c007819 */ /* 0x002fe200000006ff */
[----:B------:R-:W-:Y:S01]  /*1fa0*/  @!P1 SYNCS.ARRIVE.TRANS64.A1T0 RZ, [UR14+0x88], RZ ;  /* 0x000088ffffff99a7 */ /* 0x000fe2000810000e */
[----:B------:R-:W-:-:S06]  /*1fb0*/  UISETP.GT.AND UP0, UPT, UR48, UR47, UPT ;  /* 0x0000002f3000728c */ /* 0x000fcc000bf04270 */
[----:B------:R1:W3:Y:S03]  /*1fc0*/  SYNCS.PHASECHK.TRANS64.TRYWAIT P1, [UR4+0x28], R0 ;  /* 0x00002800ff0075a7 */ /* 0x0002e60008021104 */
[----:B------:R-:W-:Y:S05]  /*1fd0*/  BRA.U !UP0, `(.L_x_32) ;  /* 0x0000000508047547 */ /* 0x000fea000b800000 */
[----:B------:R-:W-:Y:S01]  /*1fe0*/  UIADD3 UR21, UPT, UPT, UR51, UR13, URZ ;  /* 0x0000000d33157290 */ /* 0x000fe2000fffe0ff */
[----:B------:R-:W-:-:S11]  /*1ff0*/  UMOV UR6, UR15 ;  /* 0x0000000f00067c82 */ /* 0x000fd60008000000 */
.L_x_40:
[----:B------:R-:W-:Y:S01]  /*2000*/  ULEA UR7, UR6, UR14, 0x3 ;  /* 0x0000000e06077291 */ /* 0x000fe2000f8e18ff */
[----:B---3--:R-:W-:Y:S01]  /*2010*/  @P3 MOV R2, 0x14000 ;  /* 0x0001400000023802 */ /* 0x008fe20000000f00 */
[----:B--23--:R-:W-:Y:S10]  /*2020*/  @P1 BRA `(.L_x_33) ;  /* 0x00000000000c1947 */ /* 0x00cff40003800000 */
[----:B------:R-:W-:-:S04]  /*2030*/  SHF.L.U32 R3, R12, 0x1f, RZ ;  /* 0x0000001f0c037819 */ /* 0x000fc800000006ff */
[----:B--2-4-:R-:W2:Y:S02]  /*2040*/  SYNCS.PHASECHK.TRANS64.TRYWAIT P0, [UR7+0x28], R3 ;  /* 0x00002803ff0075a7 */ /* 0x014ea40008001107 */
[----:B--2---:R-:W-:Y:S05]  /*2050*/  @!P0 BRA `(.L_x_34) ;  /* 0x0000006400c08947 */ /* 0x004fea0003800000 */
.L_x_33:
[----:B------:R3:W-:Y:S01]  /*2060*/  @P3 SYNCS.ARRIVE.TRANS64 RZ, [UR7], R2 ;  /* 0x00000002ffff39a7 */ /* 0x0007e20008000007 */
[----:B------:R-:W-:-:S04]  /*2070*/  ULOP3.LUT UR4, UR31, 0x2, URZ, 0xfc, !UPT ;  /* 0x000000021f047892 */ /* 0x000fc8000f8efcff */
[----:B------:R-:W-:-:S09]  /*2080*/  UISETP.NE.AND UP0, UPT, UR4, 0x2, UPT ;  /* 0x000000020400788c */ /* 0x000fd2000bf05270 */
[----:B------:R-:W-:Y:S05]  /*2090*/  BRA.U UP0, `(.L_x_35) ;  /* 0x0000000100047547 */ /* 0x000fea000b800000 */
[----:B------:R-:W-:Y:S05]  /*20a0*/  BPT.TRAP 0x1 ;  /* 0x000000040000795c */ /* 0x000fea0000300000 */
.L_x_35:
[----:B------:R-:W-:Y:S04]  /*20b0*/  BSSY.RECONVERGENT B0, `(.L_x_36) ;  /* 0x0000003000007945 */ /* 0x000fe80003800200 */
[----:B------:R-:W-:Y:S05]  /*20c0*/  @!P2 BRA `(.L_x_37) ;  /* 0x000000000004a947 */ /* 0x000fea0003800000 */
[----:B------:R-:W-:Y:S05]  /*20d0*/  BPT.TRAP 0x1 ;  /* 0x000000040000795c */ /* 0x000fea0000300000 */
.L_x_37:
[----:B------:R-:W-:Y:S05]  /*20e0*/  BSYNC.RECONVERGENT B0 ;  /* 0x0000000000007941 */ /* 0x000fea0003800200 */
.L_x_36:
[----:B------:R-:W-:Y:S01]  /*20f0*/  UIADD3 UR4, UPT, UPT, UR6, 0x1, URZ ;  /* 0x0000000106047890 */ /* 0x000fe2000fffe0ff */
[----:B------:R-:W-:Y:S01]  /*2100*/  BSSY.RECONVERGENT B0, `(.L_x_38) ;  /* 0x000002a000007945 */ /* 0x000fe20003800200 */
[----:B--2-4-:R-:W-:Y:S02]  /*2110*/  ELECT P0, URZ, PT ;  /* 0x0000000000ff782f */ /* 0x014fe40003800000 */
[----:B------:R-:W-:-:S04]  /*2120*/  UISETP.NE.AND UP0, UPT, UR4, 0x5, UPT ;  /* 0x000000050400788c */ /* 0x000fc8000bf05270 */
[----:B------:R-:W-:Y:S02]  /*2130*/  USEL UR5, URZ, 0x1, UP0 ;  /* 0x00000001ff057887 */ /* 0x000fe40008000000 */
[----:B------:R-:W-:-:S04]  /*2140*/  USEL UR15, UR4, URZ, UP0 ;  /* 0x000000ff040f7287 */ /* 0x000fc80008000000 */
[----:B------:R-:W-:Y:S01]  /*2150*/  ULEA UR4, UR15, UR14, 0x3 ;  /* 0x0000000e0f047291 */ /* 0x000fe2000f8e18ff */
[----:B------:R-:W-:-:S04]  /*2160*/  LOP3.LUT R12, R12, UR5, RZ, 0x3c, !PT ;  /* 0x000000050c0c7c12 */ /* 0x000fc8000f8e3cff */
[----:B-1----:R-:W-:-:S04]  /*2170*/  SHF.L.U32 R0, R12, 0x1f, RZ ;  /* 0x0000001f0c007819 */ /* 0x002fc800000006ff */
[----:B------:R1:W2:Y:S01]  /*2180*/  SYNCS.PHASECHK.TRANS64.TRYWAIT P1, [UR4+0x28], R0 ;  /* 0x00002800ff0075a7 */ /* 0x0002a20008021104 */
[----:B------:R-:W-:Y:S05]  /*2190*/  @!P0 BRA `(.L_x_39) ;  /* 0x0000000000808947 */ /* 0x000fea0003800000 */
[----:B------:R-:W-:Y:S02]  /*21a0*/  ULEA UR24, UR6, UR30, 0xe ;  /* 0x0000001e06187291 */ /* 0x000fe4000f8e70ff */
[----:B------:R-:W-:Y:S02]  /*21b0*/  UIADD3 UR4, UP1, UPT, UR40, 0x80, URZ ;  /* 0x0000008028047890 */ /* 0x000fe4000ff3e0ff */
[----:B------:R-:W-:Y:S02]  /*21c0*/  ULEA UR24, UR24, UR14, 0x1 ;  /* 0x0000000e18187291 */ /* 0x000fe4000f8e08ff */
[----:B------:R-:W-:Y:S02]  /*21d0*/  USHF.L.U32 UR34, UR13, 0x7, URZ ;  /* 0x000000070d227899 */ /* 0x000fe400080006ff */
[----:B------:R-:W-:Y:S02]  /*21e0*/  ULEA UR8, UR6, UR14, 0xd ;  /* 0x0000000e06087291 */ /* 0x000fe4000f8e68ff */
[----:B------:R-:W-:-:S02]  /*21f0*/  UIADD3 UR22, UP0, UPT, UR40, 0x180, URZ ;  /* 0x0000018028167890 */ /* 0x000fc4000ff1e0ff */
[----:B------:R-:W-:Y:S02]  /*2200*/  ULOP3.LUT UR33, UR7, 0xfefffff8, URZ, 0xc0, !UPT ;  /* 0xfefffff807217892 */ /* 0x000fe4000f8ec0ff */
[----:B------:R-:W-:Y:S02]  /*2210*/  UIADD3.X UR5, UPT, UPT, URZ, UR41, URZ, UP1, !UPT ;  /* 0x00000029ff057290 */ /* 0x000fe40008ffe4ff */
[----:B------:R-:W-:Y:S02]  /*2220*/  UIADD3 UR32, UPT, UPT, UR24, 0x6400, URZ ;  /* 0x0000640018207890 */ /* 0x000fe4000fffe0ff */
[----:B------:R-:W-:Y:S02]  /*2230*/  UPRMT UR10, URZ, 0x5410, UR29 ;  /* 0x00005410ff0a7896 */ /* 0x000fe4000800001d */
[----:B------:R-:W-:Y:S02]  /*2240*/  UIADD3 UR26, UPT, UPT, UR34, 0x40, URZ ;  /* 0x00000040221a7890 */ /* 0x000fe4000fffe0ff */
[----:B------:R-:W-:-:S02]  /*2250*/  UIADD3 UR24, UPT, UPT, UR24, 0xa400, URZ ;  /* 0x0000a40018187890 */ /* 0x000fc4000fffe0ff */
        /* <DEDUP_REMOVED lines=13> */
[----:B------:R-:W-:Y:S01]  /*2330*/  UMOV UR12, UR36 ;  /* 0x00000024000c7c82 */ /* 0x000fe20008000000 */
[----:B------:R-:W-:Y:S01]  /*2340*/  UMOV UR9, UR33 ;  /* 0x0000002100097c82 */ /* 0x000fe20008000000 */
[----:B------:R4:W-:Y:S01]  /*2350*/  UTMALDG.3D.MULTICAST.2CTA [UR24], [UR4], UR10, desc[UR38] ;  /* 0x00002618040073b4 */ /* 0x0009e2000821180a */
[----:B------:R1:W-:Y:S01]  /*2360*/  UTMALDG.3D.2CTA [UR16], [UR22], desc[UR38] ;  /* 0x00002610160075b4 */ /* 0x0003e20008211000 */
[----:B----4-:R-:W-:-:S02]  /*2370*/  UMOV UR10, UR26 ;  /* 0x0000001a000a7c82 */ /* 0x010fc40008000000 */
[----:B------:R1:W-:Y:S02]  /*2380*/  UTMALDG.3D.2CTA [UR8], [UR22], desc[UR38] ;  /* 0x00002608160075b4 */ /* 0x0003e40008211000 */
[----:B-1----:R-:W-:Y:S01]  /*2390*/  NOP ;  /* 0x0000000000007918 */ /* 0x002fe20000000000 */
.L_x_39:
[----:B------:R-:W-:Y:S05]  /*23a0*/  BSYNC.RECONVERGENT B0 ;  /* 0x0000000000007941 */ /* 0x000fea0003800200 */
.L_x_38:
[----:B------:R-:W-:Y:S01]  /*23b0*/  UIADD3 UR13, UPT, UPT, UR13, 0x1, URZ ;  /* 0x000000010d0d7890 */ /* 0x000fe2000fffe0ff */
[----:B------:R-:W-:-:S03]  /*23c0*/  UMOV UR6, UR15 ;  /* 0x0000000f00067c82 */ /* 0x000fc60008000000 */
[----:B------:R-:W-:-:S09]  /*23d0*/  UISETP.NE.AND UP0, UPT, UR13, UR21, UPT ;  /* 0x000000150d00728c */ /* 0x000fd2000bf05270 */
[----:B------:R-:W-:Y:S05]  /*23e0*/  BRA.U UP0, `(.L_x_40) ;  /* 0xfffffffd00047547 */ /* 0x000fea000b83ffff */
.L_x_32:
[C---:B------:R-:W-:Y:S01]  /*23f0*/  LEA R3, R11.reuse, UR14, 0x3 ;  /* 0x0000000e0b037c11 */ /* 0x040fe2000f8e18ff */
[----:B------:R-:W-:Y:S01]  /*2400*/  NOP ;  /* 0x0000000000007918 */ /* 0x000fe20000000000 */
[----:B-1----:R-:W-:Y:S02]  /*2410*/  SHF.L.U32 R0, R10, 0x1f, RZ ;  /* 0x0000001f0a007819 */ /* 0x002fe400000006ff */
[----:B------:R-:W-:Y:S02]  /*2420*/  LEA R5, R11, UR14, 0x4 ;  /* 0x0000000e0b057c11 */ /* 0x000fe4000f8e20ff */
[----:B--2-4-:R-:W1:Y:S02]  /*2430*/  SYNCS.PHASECHK.TRANS64.TRYWAIT P0, [R3+URZ+0x90], R0 ;  /* 0x00009000030075a7 */ /* 0x014e6400080011ff */
[----:B-1----:R-:W-:Y:S05]  /*2440*/  @!P0 BRA `(.L_x_41) ;  /* 0x0000006000dc8947 */ /* 0x002fea0003800000 */
.L_x_139:
[----:B------:R-:W2:Y:S01]  /*2450*/  LDS.128 R4, [R5+0x120] ;  /* 0x0001200005047984 */ /* 0x000ea20000000c00 */
[----:B------:R-:W-:Y:S01]  /*2460*/  UISETP.GE.AND UP0, UPT, UR42, 0x1, UPT ;  /* 0x000000012a00788c */ /* 0x000fe2000bf06270 */
[----:B------:R-:W-:Y:S01]  /*2470*/  @!PT LDS RZ, [RZ] ;  /* 0x00000000fffff984 */ /* 0x000fe20000000800 */
[----:B------:R-:W-:Y:S01]  /*2480*/  @!PT LDS RZ, [RZ] ;  /* 0x00000000fffff984 */ /* 0x000fe20000000800 */
[----:B------:R-:W-:Y:S01]  /*2490*/  @!PT LDS RZ, [RZ] ;  /* 0x00000000fffff984 */ /* 0x000fe20000000800 */
[----:B------:R-:W-:Y:S01]  /*24a0*/  @!PT LDS RZ, [RZ] ;  /* 0x00000000fffff984 */ /* 0x000fe20000000800 */
[----:B------:R4:W-:Y:S06]  /*24b0*/  MEMBAR.ALL.CTA ;  /* 0x0000000000007992 */ /* 0x0009ec0000008000 */
[----:B----4-:R-:W4:Y:S01]  /*24c0*/  FENCE.VIEW.ASYNC.S ;  /* 0x00000000000073c6 */ /* 0x010f220000000000 */
[----:B--2---:R-:W-:-:S13]  /*24d0*/  LOP3.LUT P0, RZ, R6, 0x1, RZ, 0xc0, !PT ;  /* 0x0000000106ff7812 */ /* 0x004fda000780c0ff */
[----:B----4-:R-:W-:Y:S01]  /*24e0*/  VOTEU.ANY UP1, P0 ;  /* 0x0000000000ff7886 */ /* 0x010fe20000020100 */
[----:B------:R-:W-:-:S13]  /*24f0*/  PLOP3.LUT P0, PT, PT, PT, UP1, 0x80, 0x8 ;  /* 0x000000000008781c */ /* 0x000fda0003f0f018 */
[----:B-1----:R-:W-:Y:S02]  /*2500*/  @P0 LOP3.LUT R0, R5, 0xffff, RZ, 0xc0, !PT ;  /* 0x0000ffff05000812 */ /* 0x002fe400078ec0ff */
[----:B---3--:R-:W-:Y:S02]  /*2510*/  @P0 MOV R2, R4 ;  /* 0x0000000400020202 */ /* 0x008fe40000000f00 */
[----:B------:R-:W-:Y:S01]  /*2520*/  @P0 R2UR UR5, R0 ;  /* 0x00000000000502ca */ /* 0x000fe200000e0000 */
[----:B------:R-:W-:Y:S01]  /*2530*/  VIADD R0, R3, 0xa0 ;  /* 0x000000a003007836 */ /* 0x000fe20000000000 */
[----:B------:R-:W-:Y:S02]  /*2540*/  @P0 SHF.R.U32.HI R4, RZ, 0x10, R5 ;  /* 0x00000010ff040819 */ /* 0x000fe40000011605 */
[----:B------:R-:W-:Y:S02]  /*2550*/  @P0 R2UR UR6, R2 ;  /* 0x00000000020602ca */ /* 0x000fe400000e0000 */
[----:B------:R-:W-:-:S02]  /*2560*/  PRMT R0, RZ, 0x654, R0 ;  /* 0x00000654ff007816 */ /* 0x000fc40000000000 */
[----:B------:R-:W-:Y:S02]  /*2570*/  @P0 R2UR UR4, R4 ;  /* 0x00000000040402ca */ /* 0x000fe400000e0000 */
[----:B------:R1:W-:Y:S03]  /*2580*/  SYNCS.ARRIVE.TRANS64.RED.A1T0 RZ, [R0+URZ], RZ ;  /* 0x000000ff00ff79a7 */ /* 0x0003e600081004ff */
[----:B------:R-:W-:-:S04]  /*2590*/  @UP1 UMOV UR43, UR5 ;  /* 0x00000005002b1c82 */ /* 0x000fc80008000000 */
[----:B------:R-:W-:-:S04]  /*25a0*/  @UP1 UMOV UR44, UR6 ;  /* 0x00000006002c1c82 */ /* 0x000fc80008000000 */
[----:B------:R-:W-:Y:S01]  /*25b0*/  @UP1 UMOV UR36, UR4 ;  /* 0x0000000400241c82 */ /* 0x000fe20008000000 */
[----:B------:R-:W-:Y:S05]  /*25c0*/  BRA.U !UP0, `(.L_x_42) ;  /* 0x0000000108d47547 */ /* 0x000fea000b800000 */
[----:B------:R-:W2:Y:S01]  /*25d0*/  LDCU.128 UR16, c[0x0][0xb10] ;  /* 0x00016200ff1077ac */ /* 0x000ea20008000c00 */
[----:B------:R-:W3:Y:S01]  /*25e0*/  LDCU UR23, c[0x0][0xb20] ;  /* 0x00016400ff1777ac */ /* 0x000ee20008000800 */
[----:B------:R-:W4:Y:S01]  /*25f0*/  LDCU UR22, c[0x0][0xb0c] ;  /* 0x00016180ff1677ac */ /* 0x000f220008000800 */
[----:B------:R-:W1:Y:S01]  /*2600*/  LDCU.64 UR8, c[0x0][0xb28] ;  /* 0x00016500ff0877ac */ /* 0x000e620008000a00 */
[----:B------:R-:W-:Y:S02]  /*2610*/  UISETP.NE.AND UP3, UPT, UR42, 0x1, UPT ;  /* 0x000000012a00788c */ /* 0x000fe4000bf65270 */
[----:B--2---:R-:W-:Y:S02]  /*2620*/  UIMAD.WIDE.U32 UR6, UR45, UR19, URZ ;  /* 0x000000132d0672a5 */ /* 0x004fe4000f8e00ff */
[----:B------:R-:W-:Y:S02]  /*2630*/  UIMAD.WIDE.U32 UR4, UR46, UR16, URZ ;  /* 0x000000102e0472a5 */ /* 0x000fe4000f8e00ff */
[----:B------:R-:W-:-:S02]  /*2640*/  UISETP.NE.AND UP0, UPT, UR18, 0x1, UPT ;  /* 0x000000011200788c */ /* 0x000fc4000bf05270 */
[----:B------:R-:W-:Y:S01]  /*2650*/  UIMAD.WIDE.U32 UR20, UR43, UR19, URZ ;  /* 0x000000132b1472a5 */ /* 0x000fe2000f8e00ff */
[----:B------:R-:W-:Y:S02]  /*2660*/  UMOV UR6, UR7 ;  /* 0x0000000700067c82 */ /* 0x000fe40008000000 */
[----:B------:R-:W-:Y:S01]  /*2670*/  UMOV UR4, UR5 ;  /* 0x0000000500047c82 */ /* 0x000fe20008000000 */
[----:B---3--:R-:W-:Y:S02]  /*2680*/  USHF.R.U32.HI UR6, URZ, UR23, UR6 ;  /* 0x00000017ff067299 */ /* 0x008fe40008011606 */
[----:B----4-:R-:W-:Y:S02]  /*2690*/  UISETP.NE.AND UP2, UPT, UR22, 0x1, UPT ;  /* 0x000000011600788c */ /* 0x010fe4000bf45270 */
[----:B------:R-:W-:Y:S02]  /*26a0*/  USHF.R.U32.HI UR4, URZ, UR17, UR4 ;  /* 0x00000011ff047299 */ /* 0x000fe40008011604 */
[----:B------:R-:W-:-:S02]  /*26b0*/  USEL UR5, UR45, UR6, !UP0 ;  /* 0x000000062d057287 */ /* 0x000fc4000c000000 */
[----:B------:R-:W-:Y:S02]  /*26c0*/  USEL UR6, UR46, UR4, !UP2 ;  /* 0x000000042e067287 */ /* 0x000fe4000d000000 */
[----:B-1----:R-:W-:Y:S01]  /*26d0*/  UIMAD.WIDE.U32 UR10, UR5, UR8, URZ ;  /* 0x00000008050a72a5 */ /* 0x002fe2000f8e00ff */
[----:B------:R-:W-:Y:S01]  /*26e0*/  UMOV UR4, UR21 ;  /* 0x0000001500047c82 */ /* 0x000fe20008000000 */
[----:B------:R-:W-:Y:S02]  /*26f0*/  UIMAD.WIDE.U32 UR12, UR44, UR16, URZ ;  /* 0x000000102c0c72a5 */ /* 0x000fe4000f8e00ff */
[----:B------:R-:W-:-:S03]  /*2700*/  UIMAD.WIDE.U32 UR20, UR6, UR8, URZ ;  /* 0x00000008061472a5 */ /* 0x000fc6000f8e00ff */
[----:B------:R-:W-:Y:S01]  /*2710*/  UMOV UR10, UR11 ;  /* 0x0000000b000a7c82 */ /* 0x000fe20008000000 */
[----:B------:R-:W-:Y:S02]  /*2720*/  USHF.R.U32.HI UR4, URZ, UR23, UR4 ;  /* 0x00000017ff047299 */ /* 0x000fe40008011604 */
[----:B------:R-:W-:Y:S01]  /*2730*/  @UP3 USHF.R.U32.HI UR5, URZ, UR9, UR10 ;  /* 0x00000009ff053299 */ /* 0x000fe2000801160a */
[----:B------:R-:W-:Y:S01]  /*2740*/  UMOV UR12, UR13 ;  /* 0x0000000d000c7c82 */ /* 0x000fe20008000000 */
[----:B------:R-:W-:Y:S01]  /*2750*/  UMOV UR20, UR21 ;  /* 0x0000001500147c82 */ /* 0x000fe20008000000 */
[----:B------:R-:W-:Y:S02]  /*2760*/  USHF.R.U32.HI UR17, URZ, UR17, UR12 ;  /* 0x00000011ff117299 */ /* 0x000fe4000801160c */
[----:B------:R-:W-:Y:S02]  /*2770*/  USEL UR4, UR43, UR4, !UP0 ;  /* 0x000000042b047287 */ /* 0x000fe4000c000000 */
[----:B------:R-:W-:-:S02]  /*2780*/  @UP3 USHF.R.U32.HI UR6, URZ, UR9, UR20 ;  /* 0x00000009ff063299 */ /* 0x000fc40008011614 */
[----:B------:R-:W-:Y:S02]  /*2790*/  UIMAD UR7, UR42, UR5, URZ ;  /* 0x000000052a0772a4 */ /* 0x000fe4000f8e02ff */
[----:B------:R-:W-:Y:S02]  /*27a0*/  USEL UR5, UR44, UR17, !UP2 ;  /* 0x000000112c057287 */ /* 0x000fe4000d000000 */
[----:B------:R-:W-:Y:S02]  /*27b0*/  UIMAD UR10, UR42, UR6, URZ ;  /* 0x000000062a0a72a4 */ /* 0x000fe4000f8e02ff */
[----:B------:R-:W-:Y:S02]  /*27c0*/  UISETP.GE.AND UP0, UPT, UR4, UR7, UPT ;  /* 0x000000070400728c */ /* 0x000fe4000bf06270 */
[----:B------:R-:W-:Y:S02]  /*27d0*/  UIMAD.WIDE.U32 UR12, UR4, UR8, URZ ;  /* 0x00000008040c72a5 */ /* 0x000fe4000f8e00ff */
[----:B------:R-:W-:-:S02]  /*27e0*/  UISETP.GE.OR UP0, UPT, UR5, UR10, UP0 ;  /* 0x0000000a0500728c */ /* 0x000fc40008706670 */
        /* <DEDUP_REMOVED lines=19> */
.L_x_42:
[----:B------:R-:W2:Y:S02]  /*2920*/  LDCU UR4, c[0x0][0xb30] ;  /* 0x00016600ff0477ac */ /* 0x000ea40008000800 */
[----:B--2---:R-:W-:-:S09]  /*2930*/  UISETP.NE.AND UP0, UPT, UR4, 0x1, UPT ;  /* 0x000000010400788c */ /* 0x004fd2000bf05270 */
[----:B------:R-:W-:Y:S05]  /*2940*/  BRA.U UP0, `(.L_x_43) ;  /* 0x0000000100447547 */ /* 0x000fea000b800000 */
[----:B------:R-:W2:Y:S01]  /*2950*/  LDCU.128 UR8, c[0x0][0xb10] ;  /* 0x00016200ff0877ac */ /* 0x000ea20008000c00 */
[----:B------:R-:W3:Y:S01]  /*2960*/  LDCU UR12, c[0x0][0xb0c] ;  /* 0x00016180ff0c77ac */ /* 0x000ee20008000800 */
[----:B------:R-:W4:Y:S01]  /*2970*/  LDCU UR13, c[0x0][0xb20] ;  /* 0x00016400ff0d77ac */ /* 0x000f220008000800 */
[----:B--2---:R-:W-:Y:S02]  /*2980*/  UIMAD.WIDE.U32 UR6, UR44, UR8, URZ ;  /* 0x000000082c0672a5 */ /* 0x004fe4000f8e00ff */
[----:B------:R-:W-:Y:S02]  /*2990*/  UIMAD.WIDE.U32 UR4, UR43, UR11, URZ ;  /* 0x0000000b2b0472a5 */ /* 0x000fe4000f8e00ff */
[----:B---3--:R-:W-:Y:S02]  /*29a0*/  UISETP.NE.AND UP2, UPT, UR12, 0x1, UPT ;  /* 0x000000010c00788c */ /* 0x008fe4000bf45270 */
[----:B------:R-:W-:Y:S01]  /*29b0*/  UISETP.NE.AND UP0, UPT, UR10, 0x1, UPT ;  /* 0x000000010a00788c */ /* 0x000fe2000bf05270 */
[----:B------:R-:W-:-:S02]  /*29c0*/  UMOV UR6, UR7 ;  /* 0x0000000700067c82 */ /* 0x000fc40008000000 */
[----:B------:R-:W-:Y:S01]  /*29d0*/  UMOV UR4, UR5 ;  /* 0x0000000500047c82 */ /* 0x000fe20008000000 */
[----:B------:R-:W-:Y:S02]  /*29e0*/  USHF.R.U32.HI UR9, URZ, UR9, UR6 ;  /* 0x00000009ff097299 */ /* 0x000fe40008011606 */
[----:B----4-:R-:W-:Y:S02]  /*29f0*/  USHF.R.U32.HI UR4, URZ, UR13, UR4 ;  /* 0x0000000dff047299 */ /* 0x010fe40008011604 */
[----:B------:R-:W-:Y:S02]  /*2a00*/  USEL UR5, UR44, UR9, !UP2 ;  /* 0x000000092c057287 */ /* 0x000fe4000d000000 */
[----:B------:R-:W-:-:S04]  /*2a10*/  USEL UR4, UR43, UR4, !UP0 ;  /* 0x000000042b047287 */ /* 0x000fc8000c000000 */
[----:B------:R-:W-:Y:S02]  /*2a20*/  UIADD3 UR6, UPT, UPT, UR5, -UR4, URZ ;  /* 0x8000000405067290 */ /* 0x000fe4000fffe0ff */
[----:B------:R-:W-:Y:S02]  /*2a30*/  UIADD3 UR4, UPT, UPT, -UR5, UR4, URZ ;  /* 0x0000000405047290 */ /* 0x000fe4000fffe1ff */
[----:B------:R-:W-:Y:S02]  /*2a40*/  UIMAD UR43, UR6, UR10, UR43 ;  /* 0x0000000a062b72a4 */ /* 0x000fe4000f8e022b */
[----:B------:R-:W-:-:S12]  /*2a50*/  UIMAD UR44, UR4, UR12, UR44 ;  /* 0x0000000c042c72a4 */ /* 0x000fd8000f8e022c */
.L_x_43:
[----:B------:R-:W-:Y:S01]  /*2a60*/  VIADD R11, R11, 0x1 ;  /* 0x000000010b0b7836 */ /* 0x000fe20000000000 */
[----:B------:R-:W-:Y:S02]  /*2a70*/  R2UR UR5, R87 ;  /* 0x00000000570572ca */ /* 0x000fe400000e0000 */
[----:B------:R-:W-:Y:S02]  /*2a80*/  R2UR UR4, R86 ;  /* 0x00000000560472ca */ /* 0x000fe400000e0000 */
[C---:B------:R-:W-:Y:S02]  /*2a90*/  ISETP.NE.AND P0, PT, R11.reuse, 0x2, PT ;  /* 0x000000020b00780c */ /* 0x040fe40003f05270 */
[----:B------:R-:W-:Y:S02]  /*2aa0*/  PLOP3.LUT P1, PT, PT, PT, PT, 0x80, 0x8 ;  /* 0x000000000008781c */ /* 0x000fe40003f2f070 */
[----:B------:R-:W-:Y:S02]  /*2ab0*/  SEL R3, RZ, 0x1, P0 ;  /* 0x00000001ff037807 */ /* 0x000fe40000000000 */
[----:B------:R-:W-:-:S02]  /*2ac0*/  SEL R11, R11, RZ, P0 ;  /* 0x000000ff0b0b7207 */ /* 0x000fc40000000000 */
[----:B------:R-:W-:Y:S01]  /*2ad0*/  LOP3.LUT R10, R10, R3, RZ, 0x3c, !PT ;  /* 0x000000030a0a7212 */ /* 0x000fe200078e3cff */
[----:B------:R-:W-:Y:S02]  /*2ae0*/  UIADD3 UR25, UPT, UPT, UR44, UR5, URZ ;  /* 0x000000052c197290 */ /* 0x000fe4000fffe0ff */
[----:B------:R-:W-:Y:S01]  /*2af0*/  UIADD3 UR26, UPT, UPT, UR43, UR4, URZ ;  /* 0x000000042b1a7290 */ /* 0x000fe2000fffe0ff */
[----:B------:R-:W-:Y:S11]  /*2b00*/  BRA.U UP1, `(.L_x_44) ;  /* 0xffffffed01b07547 */ /* 0x000ff6000b83ffff */
[----:B------:R-:W-:Y:S01]  /*2b10*/  UIADD3 UR14, UPT, UPT, UR14, 0x28, URZ ;  /* 0x000000280e0e7890 */ /* 0x000fe2000fffe0ff */
[----:B------:R-:W-:-:S03]  /*2b20*/  SHF.L.U32 R3, R12, 0x1f, RZ ;  /* 0x0000001f0c037819 */ /* 0x000fc600000006ff */
[----:B------:R-:W-:-:S09]  /*2b30*/  ULEA UR4, UR15, UR14, 0x3 ;  /* 0x0000000e0f047291 */ /* 0x000fd2000f8e18ff */
[----:B------:R-:W2:Y:S02]  /*2b40*/  SYNCS.PHASECHK.TRANS64.TRYWAIT P0, [UR4], R3 ;  /* 0x00000003ff0075a7 */ /* 0x000ea40008001104 */
[----:B--2---:R-:W-:Y:S05]  /*2b50*/  @!P0 BRA `(.L_x_45) ;  /* 0x0000005c002c8947 */ /* 0x004fea0003800000 */
.L_x_141:
[----:B------:R-:W-:-:S04]  /*2b60*/  UIADD3 UR4, UPT, UPT, UR15, 0x1, URZ ;  /* 0x000000010f047890 */ /* 0x000fc8000fffe0ff */
[----:B------:R-:W-:-:S04]  /*2b70*/  UISETP.NE.AND UP0, UPT, UR4, 0x5, UPT ;  /* 0x000000050400788c */ /* 0x000fc8000bf05270 */
[----:B------:R-:W-:Y:S02]  /*2b80*/  USEL UR6, URZ, 0x1, UP0 ;  /* 0x00000001ff067887 */ /* 0x000fe40008000000 */
[----:B------:R-:W-:-:S04]  /*2b90*/  USEL UR4, UR4, URZ, UP0 ;  /* 0x000000ff04047287 */ /* 0x000fc80008000000 */
[----:B------:R-:W-:Y:S01]  /*2ba0*/  ULEA UR5, UR4, UR14, 0x3 ;  /* 0x0000000e04057291 */ /* 0x000fe2000f8e18ff */
[----:B------:R-:W-:-:S04]  /*2bb0*/  LOP3.LUT R2, R12, UR6, RZ, 0x3c, !PT ;  /* 0x000000060c027c12 */ /* 0x000fc8000f8e3cff */
[----:B-1----:R-:W-:-:S04]  /*2bc0*/  SHF.L.U32 R3, R2, 0x1f, RZ ;  /* 0x0000001f02037819 */ /* 0x002fc800000006ff */
[----:B------:R-:W1:Y:S02]  /*2bd0*/  SYNCS.PHASECHK.TRANS64.TRYWAIT P0, [UR5], R3 ;  /* 0x00000003ff0075a7 */ /* 0x000e640008001105 */
[----:B-1----:R-:W-:Y:S05]  /*2be0*/  @!P0 BRA `(.L_x_46) ;  /* 0x0000005c00208947 */ /* 0x002fea0003800000 */
.L_x_143:
        /* <DEDUP_REMOVED lines=9> */
.L_x_145:
        /* <DEDUP_REMOVED lines=9> */
.L_x_147:
[----:B------:R-:W-:-:S04]  /*2d10*/  UIADD3 UR4, UPT, UPT, UR4, 0x1, URZ ;  /* 0x0000000104047890 */ /* 0x000fc8000fffe0ff */
[----:B------:R-:W-:-:S04]  /*2d20*/  UISETP.NE.AND UP0, UPT, UR4, 0x5, UPT ;  /* 0x000000050400788c */ /* 0x000fc8000bf05270 */
[----:B------:R-:W-:Y:S02]  /*2d30*/  USEL UR5, URZ, 0x1, UP0 ;  /* 0x00000001ff057887 */ /* 0x000fe40008000000 */
[----:B------:R-:W-:-:S04]  /*2d40*/  USEL UR4, UR4, URZ, UP0 ;  /* 0x000000ff04047287 */ /* 0x000fc80008000000 */
[----:B------:R-:W-:Y:S01]  /*2d50*/  ULEA UR4, UR4, UR14, 0x3 ;  /* 0x0000000e04047291 */ /* 0x000fe2000f8e18ff */
[----:B-1----:R-:W-:-:S04]  /*2d60*/  LOP3.LUT R3, R2, UR5, RZ, 0x3c, !PT ;  /* 0x0000000502037c12 */ /* 0x002fc8000f8e3cff */
[----:B------:R-:W-:Y:S01]  /*2d70*/  SHF.L.U32 R3, R3, 0x1f, RZ ;  /* 0x0000001f03037819 */ /* 0x000fe200000006ff */
[----:B------:R-:W-:-:S07]  /*2d80*/  IMAD.U32 R0, RZ, RZ, UR4 ;  /* 0x00000004ff007e24 */ /* 0x000fce000f8e00ff */
.L_x_49:
[----:B-1----:R1:W2:Y:S02]  /*2d90*/  SYNCS.PHASECHK.TRANS64.TRYWAIT P0, [R0+URZ], R3 ;  /* 0x00000003000075a7 */ /* 0x0022a400080011ff */
[----:B--2---:R-:W-:Y:S05]  /*2da0*/  @!P0 NANOSLEEP.SYNCS 0x989680 ;  /* 0x009896800000895d */ /* 0x004fea0003900000 */
[----:B------:R-:W2:Y:S02]  /*2db0*/  @!P0 SYNCS.PHASECHK.TRANS64 P0, [R0+URZ], R3 ;  /* 0x00000003000085a7 */ /* 0x000ea400080010ff */
[----:B--2---:R-:W-:Y:S05]  /*2dc0*/  @P0 EXIT ;  /* 0x000000000000094d */ /* 0x004fea0003800000 */
[----:B------:R-:W-:Y:S05]  /*2dd0*/  BRA `(.L_x_49) ;  /* 0xfffffffc00ec7947 */ /* 0x000fea000383ffff */
.L_x_22:
[----:B------:R-:W-:-:S04]  /*2de0*/  UISETP.NE.AND UP0, UPT, UR55, URZ, UPT ;  /* 0x000000ff3700728c */ /* 0x000fc8000bf05270 */
[----:B------:R-:W-:-:S09]  /*2df0*/  UISETP.NE.OR UP0, UPT, UR18, 0x1, UP0 ;  /* 0x000000011200788c */ /* 0x000fd20008705670 */
[----:B------:R-:W-:Y:S05]  /*2e00*/  BRA.U UP0, `(.L_x_50) ;  /* 0x0000000500487547 */ /* 0x000fea000b800000 */
[----:B------:R-:W-:Y:S01]  /*2e10*/  ISETP.GE.U32.AND P2, PT, R3, 0x4, PT ;  /* 0x000000040300780c */ /* 0x000fe20003f46070 */
[----:B------:R-:W-:Y:S01]  /*2e20*/  IMAD.MOV.U32 R12, RZ, RZ, 0x1 ;  /* 0x00000001ff0c7424 */ /* 0x000fe200078e00ff */
[----:B------:R-:W-:Y:S02]  /*2e30*/  CS2R R10, SRZ ;  /* 0x00000000000a7805 */ /* 0x000fe4000001ff00 */
[----:B------:R-:W-:Y:S01]  /*2e40*/  CS2R R8, SRZ ;  /* 0x0000000000087805 */ /* 0x000fe2000001ff00 */
[----:B------:R-:W-:Y:S01]  /*2e50*/  UMOV UR6, 0x400 ;  /* 0x0000040000067882 */ /* 0x000fe20000000000 */
[----:B------:R-:W-:Y:S01]  /*2e60*/  UMOV UR5, URZ ;  /* 0x000000ff00057c82 */ /* 0x000fe20008000000 */
[----:B------:R-:W-:-:S12]  /*2e70*/  ULEA UR6, UR55, UR6, 0x18 ;  /* 0x0000000637067291 */ /* 0x000fd8000f8ec0ff */
.L_x_54:
[----:B------:R-:W-:Y:S02]  /*2e80*/  LEA R0, R8, UR6, 0x3 ;  /* 0x0000000608007c11 */ /* 0x000fe4000f8e18ff */
[----:B------:R-:W-:-:S03]  /*2e90*/  SHF.L.U32 R5, R9, 0x1f, RZ ;  /* 0x0000001f09057819 */ /* 0x000fc600000006ff */
[----:B------:R-:W-:Y:S01]  /*2ea0*/  VIADD R4, R0, 0x100 ;  /* 0x0000010000047836 */ /* 0x000fe20000000000 */
[----:B------:R-:W1:Y:S02]  /*2eb0*/  SYNCS.PHASECHK.TRANS64.TRYWAIT P0, [R0+URZ+0xf0], R5 ;  /* 0x0000f005000075a7 */ /* 0x000e6400080011ff */
[----:B-1----:R-:W-:Y:S05]  /*2ec0*/  @!P0 BRA `(.L_x_51) ;  /* 0x0000005800b08947 */ /* 0x002fea0003800000 */
.L_x_148:
[----:B------:R-:W-:Y:S01]  /*2ed0*/  ULEA UR4, UR5, UR6, 0x3 ;  /* 0x0000000605047291 */ /* 0x000fe2000f8e18ff */
[----:B------:R-:W-:Y:S01]  /*2ee0*/  PRMT R4, RZ, 0x654, R4 ;  /* 0x00000654ff047816 */ /* 0x000fe20000000004 */
[----:B-1----:R-:W-:Y:S01]  /*2ef0*/  @!P2 IMAD.MOV.U32 R5, RZ, RZ, 0x10 ;  /* 0x00000010ff05a424 */ /* 0x002fe200078e00ff */
[----:B------:R-:W-:Y:S01]  /*2f00*/  SHF.L.U32 R7, R12, 0x1f, RZ ;  /* 0x0000001f0c077819 */ /* 0x000fe200000006ff */
[----:B------:R-:W-:Y:S01]  /*2f10*/  UIADD3 UR7, UPT, UPT, UR4, 0x90, URZ ;  /* 0x0000009004077890 */ /* 0x000fe2000fffe0ff */
[----:B------:R1:W-:Y:S05]  /*2f20*/  SYNCS.ARRIVE.TRANS64.RED.A1T0 RZ, [R4+URZ], RZ ;  /* 0x000000ff04ff79a7 */ /* 0x0003ea00081004ff */
[----:B------:R-:W-:Y:S01]  /*2f30*/  IMAD.U32 R0, RZ, RZ, UR7 ;  /* 0x00000007ff007e24 */ /* 0x000fe2000f8e00ff */
[----:B------:R-:W2:Y:S04]  /*2f40*/  SYNCS.PHASECHK.TRANS64.TRYWAIT P0, [UR4+0xa0], R7 ;  /* 0x0000a007ff0075a7 */ /* 0x000ea80008001104 */
[----:B------:R-:W-:Y:S01]  /*2f50*/  PRMT R13, R3, 0x654, R0 ;  /* 0x00000654030d7816 */ /* 0x000fe20000000000 */
[----:B-12---:R-:W-:Y:S06]  /*2f60*/  @!P0 BRA `(.L_x_52) ;  /* 0x00000058009c8947 */ /* 0x006fec0003800000 */
.L_x_150:
[----:B------:R-:W-:Y:S01]  /*2f70*/  ULEA UR8, UR5, UR6, 0x4 ;  /* 0x0000000605087291 */ /* 0x000fe2000f8e20ff */
[----:B------:R-:W-:Y:S01]  /*2f80*/  SEL R2, R13, R2, !P2 ;  /* 0x000000020d027207 */ /* 0x000fe20005000000 */
[----:B------:R-:W-:Y:S01]  /*2f90*/  UIADD3 UR9, UPT, UPT, UR4, 0x90, URZ ;  /* 0x0000009004097890 */ /* 0x000fe2000fffe0ff */
[----:B-1----:R-:W-:Y:S01]  /*2fa0*/  LEA R0, R11, UR6, 0x3 ;  /* 0x000000060b007c11 */ /* 0x002fe2000f8e18ff */
[----:B------:R-:W-:Y:S01]  /*2fb0*/  UIADD3 UR8, UPT, UPT, UR8, 0x120, URZ ;  /* 0x0000012008087890 */ /* 0x000fe2000fffe0ff */
[----:B------:R1:W-:Y:S01]  /*2fc0*/  @!P2 SYNCS.ARRIVE.TRANS64.RED RZ, [R2+URZ], R5 ;  /* 0x0000000502ffa9a7 */ /* 0x0003e200080004ff */
[----:B------:R-:W-:Y:S01]  /*2fd0*/  UIADD3 UR4, UPT, UPT, UR5, 0x1, URZ ;  /* 0x0000000105047890 */ /* 0x000fe2000fffe0ff */
[----:B------:R-:W-:-:S03]  /*2fe0*/  VIADD R8, R8, 0x1 ;  /* 0x0000000108087836 */ /* 0x000fc60000000000 */
[----:B------:R-:W-:Y:S02]  /*2ff0*/  UISETP.NE.AND UP0, UPT, UR4, 0x2, UPT ;  /* 0x000000020400788c */ /* 0x000fe4000bf05270 */
[----:B------:R-:W-:Y:S01]  /*3000*/  ISETP.NE.AND P0, PT, R8, 0x2, PT ;  /* 0x000000020800780c */ /* 0x000fe20003f05270 */
[----:B------:R-:W-:Y:S06]  /*3010*/  UGETNEXTWORKID.BROADCAST [UR8], [UR9] ;  /* 0x00000000080073ca */ /* 0x000fec0008000100 */
[----:B------:R-:W-:Y:S02]  /*3020*/  USEL UR7, URZ, 0x1, UP0 ;  /* 0x00000001ff077887 */ /* 0x000fe40008000000 */
[----:B------:R-:W-:-:S04]  /*3030*/  USEL UR5, UR4, URZ, UP0 ;  /* 0x000000ff04057287 */ /* 0x000fc80008000000 */
[----:B------:R-:W-:Y:S02]  /*3040*/  LOP3.LUT R12, R12, UR7, RZ, 0x3c, !PT ;  /* 0x000000070c0c7c12 */ /* 0x000fe4000f8e3cff */
[----:B-1----:R-:W-:-:S04]  /*3050*/  SHF.L.U32 R5, R10, 0x1f, RZ ;  /* 0x0000001f0a057819 */ /* 0x002fc800000006ff */
[----:B------:R-:W1:Y:S02]  /*3060*/  SYNCS.PHASECHK.TRANS64.TRYWAIT P1, [R0+URZ+0x90], R5 ;  /* 0x00009005000075a7 */ /* 0x000e6400080211ff */
[----:B-1----:R-:W-:Y:S05]  /*3070*/  @!P1 BRA `(.L_x_53) ;  /* 0x0000005800709947 */ /* 0x002fea0003800000 */
.L_x_151:
[C---:B------:R-:W-:Y:S01]  /*3080*/  LEA R4, R11.reuse, UR6, 0x4 ;  /* 0x000000060b047c11 */ /* 0x040fe2000f8e20ff */
[----:B-1----:R-:W-:Y:S01]  /*3090*/  VIADD R0, R0, 0xa0 ;  /* 0x000000a000007836 */ /* 0x002fe20000000000 */
[----:B------:R-:W-:Y:S01]  /*30a0*/  SEL R8, R8, RZ, P0 ;  /* 0x000000ff08087207 */ /* 0x000fe20000000000 */
[----:B------:R-:W-:-:S03]  /*30b0*/  VIADD R11, R11, 0x1 ;  /* 0x000000010b0b7836 */ /* 0x000fc60000000000 */
[----:B------:R-:W1:Y:S01]  /*30c0*/  LDS.128 R4, [R4+0x120] ;  /* 0x0001200004047984 */ /* 0x000e620000000c00 */
[----:B------:R-:W-:Y:S02]  /*30d0*/  PRMT R0, RZ, 0x654, R0 ;  /* 0x00000654ff007816 */ /* 0x000fe40000000000 */
[C---:B------:R-:W-:Y:S01]  /*30e0*/  ISETP.NE.AND P1, PT, R11.reuse, 0x2, PT ;  /* 0x000000020b00780c */ /* 0x040fe20003f25270 */
[----:B------:R-:W-:Y:S01]  /*30f0*/  @!PT LDS RZ, [RZ] ;  /* 0x00000000fffff984 */ /* 0x000fe20000000800 */
[----:B------:R-:W-:Y:S01]  /*3100*/  @!PT LDS RZ, [RZ] ;  /* 0x00000000fffff984 */ /* 0x000fe20000000800 */
[----:B------:R-:W-:Y:S01]  /*3110*/  @!PT LDS RZ, [RZ] ;  /* 0x00000000fffff984 */ /* 0x000fe20000000800 */
[----:B------:R-:W-:Y:S01]  /*3120*/  @!PT LDS RZ, [RZ] ;  /* 0x00000000fffff984 */ /* 0x000fe20000000800 */
[----:B------:R2:W-:Y:S06]  /*3130*/  MEMBAR.ALL.CTA ;  /* 0x0000000000007992 */ /* 0x0005ec0000008000 */
[----:B--2---:R-:W2:Y:S01]  /*3140*/  FENCE.VIEW.ASYNC.S ;  /* 0x00000000000073c6 */ /* 0x004ea20000000000 */
[----:B------:R-:W-:Y:S01]  /*3150*/  SEL R11, R11, RZ, P1 ;  /* 0x000000ff0b0b7207 */ /* 0x000fe20000800000 */
[----:B--2---:R2:W-:Y:S01]  /*3160*/  SYNCS.ARRIVE.TRANS64.RED.A1T0 RZ, [R0+URZ], RZ ;  /* 0x000000ff00ff79a7 */ /* 0x0045e200081004ff */
[----:B-1----:R-:W-:-:S02]  /*3170*/  LOP3.LUT P3, RZ, R6, 0x1, RZ, 0xc0, !PT ;  /* 0x0000000106ff7812 */ /* 0x002fc4000786c0ff */
[----:B------:R-:W-:-:S04]  /*3180*/  SEL R5, RZ, 0x1, P1 ;  /* 0x00000001ff057807 */ /* 0x000fc80000800000 */
[----:B------:R-:W-:Y:S02]  /*3190*/  LOP3.LUT R10, R10, R5, RZ, 0x3c, !PT ;  /* 0x000000050a0a7212 */ /* 0x000fe400078e3cff */
[----:B--2---:R-:W-:-:S04]  /*31a0*/  SEL R0, RZ, 0x1, P0 ;  /* 0x00000001ff007807 */ /* 0x004fc80000000000 */
[----:B------:R-:W-:Y:S01]  /*31b0*/  LOP3.LUT R9, R9, R0, RZ, 0x3c, !PT ;  /* 0x0000000009097212 */ /* 0x000fe200078e3cff */
[----:B------:R-:W-:Y:S06]  /*31c0*/  @P3 BRA `(.L_x_54) ;  /* 0xfffffffc002c3947 */ /* 0x000fec000383ffff */
[----:B------:R-:W-:Y:S01]  /*31d0*/  ULEA UR4, UR5, UR6, 0x3 ;  /* 0x0000000605047291 */ /* 0x000fe2000f8e18ff */
[----:B------:R-:W-:-:S08]  /*31e0*/  SHF.L.U32 R3, R12, 0x1f, RZ ;  /* 0x0000001f0c037819 */ /* 0x000fd000000006ff */
[----:B------:R-:W1:Y:S02]  /*31f0*/  SYNCS.PHASECHK.TRANS64 P0, [UR4+0xa0], R3 ;  /* 0x0000a003ff0075a7 */ /* 0x000e640008001004 */
[----:B-1----:R-:W-:Y:S05]  /*3200*/  @P0 BRA `(.L_x_55) ;  /* 0x0000000000080947 */ /* 0x002fea0003800000 */
[----:B------:R-:W1:Y:S02]  /*3210*/  SYNCS.PHASECHK.TRANS64.TRYWAIT P0, [UR4+0xa0], R3 ;  /* 0x0000a003ff0075a7 */ /* 0x000e640008001104 */
[----:B-1----:R-:W-:Y:S05]  /*3220*/  @!P0 BRA `(.L_x_56) ;  /* 0x0000005800188947 */ /* 0x002fea0003800000 */
.L_x_55:
[----:B------:R-:W-:-:S04]  /*3230*/  UIADD3 UR7, UPT, UPT, UR5, 0x1, URZ ;  /* 0x0000000105077890 */ /* 0x000fc8000fffe0ff */
[----:B------:R-:W-:-:S04]  /*3240*/  UISETP.NE.AND UP0, UPT, UR7, 0x2, UPT ;  /* 0x000000020700788c */ /* 0x000fc8000bf05270 */
[----:B------:R-:W-:Y:S02]  /*3250*/  USEL UR8, URZ, 0x1, UP0 ;  /* 0x00000001ff087887 */ /* 0x000fe40008000000 */
[----:B------:R-:W-:-:S04]  /*3260*/  USEL UR7, UR7, URZ, UP0 ;  /* 0x000000ff07077287 */ /* 0x000fc80008000000 */
[----:B------:R-:W-:Y:S01]  /*3270*/  ULEA UR7, UR7, UR6, 0x3 ;  /* 0x0000000607077291 */ /* 0x000fe2000f8e18ff */
[----:B-1----:R-:W-:-:S04]  /*3280*/  LOP3.LUT R3, R12, UR8, RZ, 0x3c, !PT ;  /* 0x000000080c037c12 */ /* 0x002fc8000f8e3cff */
[----:B------:R-:W-:-:S04]  /*3290*/  SHF.L.U32 R0, R3, 0x1f, RZ ;  /* 0x0000001f03007819 */ /* 0x000fc800000006ff */
[----:B------:R-:W1:Y:S02]  /*32a0*/  SYNCS.PHASECHK.TRANS64 P0, [UR7+0xa0], R0 ;  /* 0x0000a000ff0075a7 */ /* 0x000e640008001007 */
[----:B-1----:R-:W-:Y:S05]  /*32b0*/  @P0 EXIT ;  /* 0x000000000000094d */ /* 0x002fea0003800000 */
[----:B------:R-:W-:Y:S02]  /*32c0*/  SHF.L.U32 R3, R3, 0x1f, RZ ;  /* 0x0000001f03037819 */ /* 0x000fe400000006ff */
[----:B------:R-:W-:-:S07]  /*32d0*/  MOV R0, UR7 ;  /* 0x0000000700007c02 */ /* 0x000fce0008000f00 */
.L_x_57:
[----:B-1----:R1:W2:Y:S02]  /*32e0*/  SYNCS.PHASECHK.TRANS64.TRYWAIT P0, [R0+URZ+0xa0], R3 ;  /* 0x0000a003000075a7 */ /* 0x0022a400080011ff */
[----:B--2---:R-:W-:Y:S05]  /*32f0*/  @!P0 NANOSLEEP.SYNCS 0x989680 ;  /* 0x009896800000895d */ /* 0x004fea0003900000 */
[----:B------:R-:W2:Y:S02]  /*3300*/  @!P0 SYNCS.PHASECHK.TRANS64 P0, [R0+URZ+0xa0], R3 ;  /* 0x0000a003000085a7 */ /* 0x000ea400080010ff */
[----:B--2---:R-:W-:Y:S05]  /*3310*/  @P0 EXIT ;  /* 0x000000000000094d */ /* 0x004fea0003800000 */
[----:B------:R-:W-:Y:S05]  /*3320*/  BRA `(.L_x_57) ;  /* 0xfffffffc00ec7947 */ /* 0x000fea000383ffff */
.L_x_50:
[----:B------:R-:W-:Y:S05]  /*3330*/  BRA.U UP4, `(.L_x_58) ;  /* 0x0000001504487547 */ /* 0x000fea000b800000 */
[----:B------:R-:W-:Y:S01]  /*3340*/  UMOV UR4, 0x40 ;  /* 0x0000004000047882 */ /* 0x000fe20000000000 */
[----:B------:R-:W-:Y:S01]  /*3350*/  NOP ;  /* 0x0000000000007918 */ /* 0x000fe20000000000 */
[----:B------:R-:W-:Y:S01]  /*3360*/  ULEA UR5, UR55, UR4, 0x18 ;  /* 0x0000000437057291 */ /* 0x000fe2000f8ec0ff */
[----:B------:R-:W-:Y:S02]  /*3370*/  UMOV UR6, 0x400 ;  /* 0x0000040000067882 */ /* 0x000fe40000000000 */
[----:B------:R-:W-:-:S06]  /*3380*/  ULEA UR6, UR55, UR6, 0x18 ;  /* 0x0000000637067291 */ /* 0x000fcc000f8ec0ff */
[----:B------:R-:W1:Y:S02]  /*3390*/  LDS.U8 R3, [UR5+0x1c] ;  /* 0x00001c05ff037984 */ /* 0x000e640008000000 */
[----:B-1----:R-:W-:-:S13]  /*33a0*/  ISETP.NE.AND P0, PT, R3, RZ, PT ;  /* 0x000000ff0300720c */ /* 0x002fda0003f05270 */
[----:B------:R-:W-:Y:S05]  /*33b0*/  @P0 BRA `(.L_x_59) ;  /* 0x0000000400080947 */ /* 0x000fea0003800000 */
[----:B------:R-:W-:Y:S02]  /*33c0*/  UISETP.NE.U32.AND UP1, UPT, UR68, 0x1, UPT ;  /* 0x000000014400788c */ /* 0x000fe4000bf25070 */
[----:B------:R-:W-:-:S07]  /*33d0*/  UIADD3 UR7, UPT, UPT, UR5, 0x8, URZ ;  /* 0x0000000805077890 */ /* 0x000fce000fffe0ff */
[----:B------:R-:W-:Y:S05]  /*33e0*/  BRA.U !UP1, `(.L_x_60) ;  /* 0x00000001099c7547 */ /* 0x000fea000b800000 */
[----:B------:R-:W-:Y:S01]  /*33f0*/  ELECT P0, URZ, PT ;  /* 0x0000000000ff782f */ /* 0x000fe20003800000 */
[----:B------:R-:W-:-:S12]  /*3400*/  BSSY B0, `(.L_x_60) ;  /* 0x0000025000007945 */ /* 0x000fd80003800000 */
[----:B------:R-:W-:Y:S05]  /*3410*/  @!P0 BRA `(.L_x_61) ;  /* 0x00000000008c8947 */ /* 0x000fea0003800000 */
[----:B------:R-:W-:-:S05]  /*3420*/  UMOV UR4, 0x10 ;  /* 0x0000001000047882 */ /* 0x000fca0000000000 */
[----:B------:R-:W-:Y:S04]  /*3430*/  DEPBAR.LE SB1, 0x36 ;  /* 0x00009d800000791a */ /* 0x000fe80000000000 */
[----:B------:R-:W1:Y:S02]  /*3440*/  UTCATOMSWS.2CTA.FIND_AND_SET.ALIGN UP0, UR4, UR4 ;  /* 0x00000004000475e3 */ /* 0x000e640008200800 */
[----:B-1----:R-:W-:Y:S01]  /*3450*/  MOV R10, UR4 ;  /* 0x00000004000a7c02 */ /* 0x002fe20008000f00 */
[----:B------:R-:W-:Y:S06]  /*3460*/  BRA.U UP0, `(.L_x_62) ;  /* 0x0000000100187547 */ /* 0x000fec000b800000 */
.L_x_63:
[----:B------:R-:W-:Y:S05]  /*3470*/  NANOSLEEP 0x64 ;  /* 0x000000640000795d */ /* 0x000fea0003800000 */
[----:B------:R-:W-:-:S05]  /*3480*/  UMOV UR4, 0x10 ;  /* 0x0000001000047882 */ /* 0x000fca0000000000 */
[----:B------:R-:W-:Y:S04]  /*3490*/  DEPBAR.LE SB1, 0x36 ;  /* 0x00009d800000791a */ /* 0x000fe80000000000 */
[----:B------:R-:W1:Y:S02]  /*34a0*/  UTCATOMSWS.2CTA.FIND_AND_SET.ALIGN UP0, UR4, UR4 ;  /* 0x00000004000475e3 */ /* 0x000e640008200800 */
[----:B-1----:R-:W-:Y:S01]  /*34b0*/  MOV R10, UR4 ;  /* 0x00000004000a7c02 */ /* 0x002fe20008000f00 */
[----:B------:R-:W-:Y:S05]  /*34c0*/  BRA.U !UP0, `(.L_x_63) ;  /* 0xfffffffd08e87547 */ /* 0x000fea000b83ffff */
.L_x_62:
[----:B------:R-:W1:Y:S01]  /*34d0*/  LDS R6, [UR5+0x10] ;  /* 0x00001005ff067984 */ /* 0x000e620008000800 */
[----:B------:R-:W-:Y:S01]  /*34e0*/  IMAD.U32 R3, RZ, RZ, UR6 ;  /* 0x00000006ff037e24 */ /* 0x000fe2000f8e00ff */
[----:B------:R-:W-:-:S03]  /*34f0*/  MOV R4, UR69 ;  /* 0x0000004500047c02 */ /* 0x000fc60008000f00 */
[----:B------:R-:W-:Y:S01]  /*3500*/  VIADD R3, R3, 0x140 ;  /* 0x0000014003037836 */ /* 0x000fe20000000000 */
[----:B-1----:R-:W-:-:S04]  /*3510*/  SHF.L.U32 R6, R6, 0x1f, RZ ;  /* 0x0000001f06067819 */ /* 0x002fc800000006ff */
[----:B------:R-:W1:Y:S02]  /*3520*/  SYNCS.PHASECHK.TRANS64.TRYWAIT P0, [UR5+0x8], R6 ;  /* 0x00000806ff0075a7 */ /* 0x000e640008001105 */
[----:B-1----:R-:W-:Y:S05]  /*3530*/  @P0 BRA `(.L_x_64) ;  /* 0x0000000000080947 */ /* 0x002fea0003800000 */
[----:B------:R-:W1:Y:S02]  /*3540*/  SYNCS.PHASECHK.TRANS64.TRYWAIT P0, [UR5+0x8], R6 ;  /* 0x00000806ff0075a7 */ /* 0x000e640008001105 */
[----:B-1----:R-:W-:Y:S05]  /*3550*/  @!P0 BRA `(.L_x_65) ;  /* 0x0000005400648947 */ /* 0x002fea0003800000 */
.L_x_64:
[----:B------:R-:W-:Y:S01]  /*3560*/  PRMT R4, R4, 0x654, R3 ;  /* 0x0000065404047816 */ /* 0x000fe20000000003 */
[----:B------:R-:W-:Y:S01]  /*3570*/  HFMA2 R3, -RZ, RZ, 0, 5.9604644775390625e-08 ;  /* 0x00000001ff037431 */ /* 0x000fe200000001ff */
[----:B------:R-:W-:Y:S01]  /*3580*/  UPRMT UR4, UR69, 0x654, UR7 ;  /* 0x0000065445047896 */ /* 0x000fe20008000007 */
[----:B------:R-:W-:Y:S02]  /*3590*/  IMAD.MOV.U32 R7, RZ, RZ, 0xffff ;  /* 0x0000ffffff077424 */ /* 0x000fe400078e00ff */
[----:B-1----:R-:W-:Y:S02]  /*35a0*/  IMAD.MOV.U32 R6, RZ, RZ, 0x4 ;  /* 0x00000004ff067424 */ /* 0x002fe400078e00ff */
[----:B------:R-:W-:Y:S01]  /*35b0*/  IMAD.SHL.U32 R9, R10, 0x20, RZ ;  /* 0x000000200a097824 */ /* 0x000fe200078e00ff */
[----:B------:R-:W-:Y:S02]  /*35c0*/  MOV R5, UR4 ;  /* 0x0000000400057c02 */ /* 0x000fe40008000f00 */
[-C--:B------:R-:W-:Y:S01]  /*35d0*/  SHF.L.U32 R8, R7, R10.reuse, RZ ;  /* 0x0000000a07087219 */ /* 0x080fe200000006ff */
[----:B------:R1:W-:Y:S01]  /*35e0*/  SYNCS.ARRIVE.TRANS64.RED RZ, [UR4], R6 ;  /* 0x00000006ffff79a7 */ /* 0x0003e20008000404 */
[----:B------:R-:W-:Y:S01]  /*35f0*/  SHF.L.U32 R7, R3, R10, RZ ;  /* 0x0000000a03077219 */ /* 0x000fe200000006ff */
[----:B------:R1:W-:Y:S04]  /*3600*/  STS [UR6+0x140], R9 ;  /* 0x00014009ff007988 */ /* 0x0003e80008000806 */
[----:B------:R1:W-:Y:S04]  /*3610*/  STAS [R4.64], R10 ;  /* 0x0000000a04007dbd */ /* 0x0003e8000c0008ff */
[----:B------:R1:W-:Y:S04]  /*3620*/  ATOMS.OR RZ, [UR5+0x14], R8 ;  /* 0x00001408ffff798c */ /* 0x0003e8000b000005 */
[----:B------:R1:W-:Y:S04]  /*3630*/  ATOMS.OR RZ, [UR5+0x18], R7 ;  /* 0x00001807ffff798c */ /* 0x0003e8000b000005 */
[----:B------:R1:W-:Y:S02]  /*3640*/  ATOMS.XOR RZ, [UR5+0x10], R3 ;  /* 0x00001003ffff798c */ /* 0x0003e4000b800005 */
.L_x_61:
[----:B------:R-:W-:Y:S05]  /*3650*/  BSYNC B0 ;  /* 0x0000000000007941 */ /* 0x000fea0003800000 */
.L_x_60:
[----:B------:R-:W-:Y:S05]  /*3660*/  BRA.U UP1, `(.L_x_66) ;  /* 0x00000001016c7547 */ /* 0x000fea000b800000 */
[----:B------:R-:W-:-:S03]  /*3670*/  UMOV UR4, 0xffffffff ;  /* 0xffffffff00047882 */ /* 0x000fc60000000000 */
[----:B------:R-:W-:Y:S05]  /*3680*/  BRA.DIV UR4, `(.L_x_67) ;  /* 0x0000005604307947 */ /* 0x000fea000b800000 */
[----:B------:R-:W-:-:S13]  /*3690*/  ELECT P0, URZ, PT ;  /* 0x0000000000ff782f */ /* 0x000fda0003800000 */
.L_x_155:
[----:B------:R-:W-:Y:S05]  /*36a0*/  @!P0 BRA `(.L_x_66) ;  /* 0x00000000005c8947 */ /* 0x000fea0003800000 */
[----:B-1----:R-:W1:Y:S02]  /*36b0*/  LDS R4, [UR5+0x10] ;  /* 0x00001005ff047984 */ /* 0x002e640008000800 */
[----:B-1----:R-:W-:-:S04]  /*36c0*/  SHF.L.U32 R4, R4, 0x1f, RZ ;  /* 0x0000001f04047819 */ /* 0x002fc800000006ff */
[----:B------:R-:W1:Y:S02]  /*36d0*/  SYNCS.PHASECHK.TRANS64.TRYWAIT P0, [UR5+0x8], R4 ;  /* 0x00000804ff0075a7 */ /* 0x000e640008001105 */
[----:B-1----:R-:W-:Y:S05]  /*36e0*/  @P0 BRA `(.L_x_68) ;  /* 0x0000000000080947 */ /* 0x002fea0003800000 */
[----:B------:R-:W1:Y:S02]  /*36f0*/  SYNCS.PHASECHK.TRANS64.TRYWAIT P0, [UR5+0x8], R4 ;  /* 0x00000804ff0075a7 */ /* 0x000e640008001105 */
[----:B-1----:R-:W-:Y:S05]  /*3700*/  @!P0 BRA `(.L_x_69) ;  /* 0x0000005400348947 */ /* 0x002fea0003800000 */
.L_x_68:
[----:B------:R-:W2:Y:S01]  /*3710*/  LDS R6, [UR6+0x140] ;  /* 0x00014006ff067984 */ /* 0x000ea20008000800 */
[----:B-1----:R-:W-:Y:S02]  /*3720*/  HFMA2 R3, -RZ, RZ, 0, 5.9604644775390625e-08 ;  /* 0x00000001ff037431 */ /* 0x002fe400000001ff */
[----:B------:R-:W-:Y:S01]  /*3730*/  IMAD.MOV.U32 R4, RZ, RZ, 0xffff ;  /* 0x0000ffffff047424 */ /* 0x000fe200078e00ff */
[----:B------:R-:W-:Y:S01]  /*3740*/  UPRMT UR4, UR69, 0x654, UR7 ;  /* 0x0000065445047896 */ /* 0x000fe20008000007 */
[----:B--2---:R-:W-:-:S03]  /*3750*/  IMAD.SHL.U32 R5, R6, 0x20, RZ ;  /* 0x0000002006057824 */ /* 0x004fc600078e00ff */
[-C--:B------:R-:W-:Y:S02]  /*3760*/  SHF.L.U32 R4, R4, R6.reuse, RZ ;  /* 0x0000000604047219 */ /* 0x080fe400000006ff */
[----:B------:R-:W-:Y:S01]  /*3770*/  SHF.L.U32 R6, R3, R6, RZ ;  /* 0x0000000603067219 */ /* 0x000fe200000006ff */
[----:B------:R2:W-:Y:S04]  /*3780*/  STS [UR6+0x140], R5 ;  /* 0x00014005ff007988 */ /* 0x0005e80008000806 */
[----:B------:R2:W-:Y:S04]  /*3790*/  ATOMS.OR RZ, [UR5+0x14], R4 ;  /* 0x00001404ffff798c */ /* 0x0005e8000b000005 */
[----:B------:R2:W-:Y:S01]  /*37a0*/  ATOMS.OR RZ, [UR5+0x18], R6 ;  /* 0x00001806ffff798c */ /* 0x0005e2000b000005 */
[----:B------:R-:W-:Y:S03]  /*37b0*/  SYNCS.ARRIVE.TRANS64.RED.A1T0 RZ, [UR4], RZ ;  /* 0x000000ffffff79a7 */ /* 0x000fe60008100404 */
[----:B------:R2:W-:Y:S01]  /*37c0*/  ATOMS.XOR RZ, [UR5+0x10], R3 ;  /* 0x00001003ffff798c */ /* 0x0005e2000b800005 */
[----:B------:R-:W-:Y:S05]  /*37d0*/  BRA `(.L_x_66) ;  /* 0x0000000000107947 */ /* 0x000fea0003800000 */
.L_x_59:
[----:B------:R-:W-:Y:S02]  /*37e0*/  MOV R3, 0xffffffff ;  /* 0xffffffff00037802 */ /* 0x000fe40000000f00 */
[----:B------:R-:W-:-:S03]  /*37f0*/  MOV R4, 0x3820 ;  /* 0x0000382000047802 */ /* 0x000fc60000000f00 */
[----:B------:R1:W-:Y:S04]  /*3800*/  STS [UR6+0x140], R3 ;  /* 0x00014003ff007988 */ /* 0x0003e80008000806 */
[----:B-1---5:R-:W-:Y:S05]  /*3810*/  CALL.REL.NOINC `($__internal_1_$__cuda_sm10x_tcgen05_guardrail_trap_phase_invalid_during_alloc) ;  /* 0x0000005800947944 */ /* 0x022fea0003c00000 */
.L_x_66:
[----:B------:R-:W-:Y:S05]  /*3820*/  WARPSYNC.ALL ;  /* 0x0000000000007948 */ /* 0x000fea0003800000 */
[----:B------:R-:W3:Y:S01]  /*3830*/  S2UR UR4, SR_CgaCtaId ;  /* 0x00000000000479c3 */ /* 0x000ee20000008800 */
[----:B------:R-:W-:Y:S01]  /*3840*/  UMOV UR41, 0x400 ;  /* 0x0000040000297882 */ /* 0x000fe20000000000 */
[----:B------:R-:W-:-:S06]  /*3850*/  NOP ;  /* 0x0000000000007918 */ /* 0x000fcc0000000000 */
[----:B------:R-:W-:Y:S06]  /*3860*/  BAR.ARV 0x6, 0xa0 ;  /* 0x0182800000007b1d */ /* 0x000fec0000002000 */
[----:B------:R-:W4:Y:S01]  /*3870*/  LDCU UR6, c[0x0][0x38c] ;  /* 0x00007180ff0677ac */ /* 0x000f220008000800 */
[----:B------:R-:W-:Y:S01]  /*3880*/  LOP3.LUT R0, R0, 0xffff, RZ, 0xc0, !PT ;  /* 0x0000ffff00007812 */ /* 0x000fe200078ec0ff */
[----:B-1----:R-:W-:Y:S01]  /*3890*/  IMAD.MOV.U32 R9, RZ, RZ, 0x1 ;  /* 0x00000001ff097424 */ /* 0x002fe200078e00ff */
[----:B------:R-:W-:Y:S01]  /*38a0*/  LOP3.LUT R2, R2, 0xffff, RZ, 0xc0, !PT ;  /* 0x0000ffff02027812 */ /* 0x000fe200078ec0ff */
[----:B------:R-:W-:Y:S01]  /*38b0*/  IMAD.MOV.U32 R8, RZ, RZ, RZ ;  /* 0x000000ffff087224 */ /* 0x000fe200078e00ff */
[----:B------:R-:W-:Y:S01]  /*38c0*/  R2UR UR65, R0 ;  /* 0x00000000004172ca */ /* 0x000fe200000e0000 */
[----:B------:R-:W-:Y:S01]  /*38d0*/  UMOV UR47, URZ ;  /* 0x000000ff002f7c82 */ /* 0x000fe20008000000 */
[----:B------:R-:W-:Y:S01]  /*38e0*/  R2UR UR43, R2 ;  /* 0x00000000022b72ca */ /* 0x000fe200000e0000 */
[----:B------:R-:W-:Y:S01]  /*38f0*/  UMOV UR38, URZ ;  /* 0x000000ff00267c82 */ /* 0x000fe20008000000 */
[----:B------:R-:W-:Y:S01]  /*3900*/  UMOV UR37, URZ ;  /* 0x000000ff00257c82 */ /* 0x000fe20008000000 */
[----:B---3--:R-:W-:-:S02]  /*3910*/  ULEA UR41, UR4, UR41, 0x18 ;  /* 0x0000002904297291 */ /* 0x008fc4000f8ec0ff */
[----:B------:R-:W-:Y:S02]  /*3920*/  UISETP.NE.AND UP3, UPT, UR68, URZ, UPT ;  /* 0x000000ff4400728c */ /* 0x000fe4000bf65270 */
[----:B------:R-:W-:Y:S02]  /*3930*/  UIADD3 UR5, UPT, UPT, UR41, 0x6400, URZ ;  /* 0x0000640029057890 */ /* 0x000fe4000fffe0ff */
[----:B------:R-:W-:Y:S02]  /*3940*/  UIADD3 UR4, UPT, UPT, UR41, 0x2e400, URZ ;  /* 0x0002e40029047890 */ /* 0x000fe4000fffe0ff */
[----:B----4-:R-:W-:Y:S01]  /*3950*/  UIADD3 UR6, UPT, UPT, UR6, 0x7f, URZ ;  /* 0x0000007f06067890 */ /* 0x010fe2000fffe0ff */
[----:B--2---:R-:W1:Y:S01]  /*3960*/  LDS R3, [UR41+0x140] ;  /* 0x00014029ff037984 */ /* 0x004e620008000800 */
[----:B------:R-:W-:Y:S02]  /*3970*/  USHF.R.U32.HI UR5, URZ, 0x4, UR5 ;  /* 0x00000004ff057899 */ /* 0x000fe40008011605 */
[----:B------:R-:W-:-:S02]  /*3980*/  USHF.R.S32.HI UR64, URZ, 0x1f, UR6 ;  /* 0x0000001fff407899 */ /* 0x000fc40008011406 */
[----:B------:R-:W-:Y:S02]  /*3990*/  USHF.R.U32.HI UR4, URZ, 0x4, UR4 ;  /* 0x00000004ff047899 */ /* 0x000fe40008011604 */
[----:B------:R-:W-:Y:S02]  /*39a0*/  ULEA.HI UR64, UR64, UR6, URZ, 0x7 ;  /* 0x0000000640407291 */ /* 0x000fe4000f8f38ff */
[----:B------:R-:W-:Y:S02]  /*39b0*/  ULOP3.LUT UR5, UR5, 0x3fff, URZ, 0xc0, !UPT ;  /* 0x00003fff05057892 */ /* 0x000fe4000f8ec0ff */
[----:B------:R-:W-:Y:S02]  /*39c0*/  USHF.R.S32.HI UR64, URZ, 0x7, UR64 ;  /* 0x00000007ff407899 */ /* 0x000fe40008011440 */
[----:B------:R-:W-:Y:S02]  /*39d0*/  ULOP3.LUT UR45, UR4, 0x3fff, URZ, 0xc0, !UPT ;  /* 0x00003fff042d7892 */ /* 0x000fe4000f8ec0ff */
[----:B------:R-:W-:Y:S01]  /*39e0*/  UISETP.LT.AND UP0, UPT, UR64, 0x1, UPT ;  /* 0x000000014000788c */ /* 0x000fe2000bf01270 */
[----:B------:R-:W-:Y:S01]  /*39f0*/  UMOV UR62, 0x0 ;  /* 0x00000000003e7882 */ /* 0x000fe20000000000 */
        /* <DEDUP_REMOVED lines=9> */
[----:B------:R-:W-:-:S02]  /*3a90*/  ULOP3.LUT UR44, UR5, 0x10000, URZ, 0xfc, !UPT ;  /* 0x00010000052c7892 */ /* 0x000fc4000f8efcff */
[----:B------:R-:W-:Y:S02]  /*3aa0*/  ULOP3.LUT UR45, UR45, 0x10000, URZ, 0xfc, !UPT ;  /* 0x000100002d2d7892 */ /* 0x000fe4000f8efcff */
[----:B------:R-:W-:Y:S01]  /*3ab0*/  USEL UR66, UR64, 0x1, !UP0 ;  /* 0x0000000140427887 */ /* 0x000fe2000c000000 */
[----:B------:R-:W-:Y:S01]  /*3ac0*/  UMOV UR52, 0x0 ;  /* 0x0000000000347882 */ /* 0x000fe20000000000 */
[----:B------:R-:W-:Y:S01]  /*3ad0*/  UMOV UR53, 0x10100490 ;  /* 0x1010049000357882 */ /* 0x000fe20000000000 */
[----:B------:R-:W-:Y:S01]  /*3ae0*/  UMOV UR50, 0x0 ;  /* 0x0000000000327882 */ /* 0x000fe20000000000 */
[----:B------:R-:W-:Y:S01]  /*3af0*/  UMOV UR51, 0x10100490 ;  /* 0x1010049000337882 */ /* 0x000fe20000000000 */
[----:B------:R-:W-:Y:S01]  /*3b00*/  UMOV UR48, 0x0 ;  /* 0x0000000000307882 */ /* 0x000fe20000000000 */
[----:B------:R-:W-:Y:S01]  /*3b10*/  UMOV UR49, 0x10100490 ;  /* 0x1010049000317882 */ /* 0x000fe20000000000 */
[----:B-1----:R-:W-:Y:S02]  /*3b20*/  R2UR UR67, R3 ;  /* 0x00000000034372ca */ /* 0x002fe400000e0000 */
[----:B------:R-:W-:-:S13]  /*3b30*/  CS2R R2, SRZ ;  /* 0x0000000000027805 */ /* 0x000fda000001ff00 */
.L_x_77:
[C---:B------:R-:W-:Y:S02]  /*3b40*/  LEA R0, R8.reuse, UR41, 0x3 ;  /* 0x0000002908007c11 */ /* 0x040fe4000f8e18ff */
[----:B------:R-:W-:Y:S02]  /*3b50*/  SHF.L.U32 R5, R3, 0x1f, RZ ;  /* 0x0000001f03057819 */ /* 0x000fe400000006ff */
[----:B------:R-:W-:Y:S02]  /*3b60*/  LEA R4, R8, UR41, 0x4 ;  /* 0x0000002908047c11 */ /* 0x000fe4000f8e20ff */
[----:B------:R-:W1:Y:S02]  /*3b70*/  SYNCS.PHASECHK.TRANS64.TRYWAIT P0, [R0+URZ+0x90], R5 ;  /* 0x00009005000075a7 */ /* 0x000e6400080011ff */
[----:B-1-3--:R-:W-:Y:S05]  /*3b80*/  @!P0 BRA `(.L_x_70) ;  /* 0x00000050002c8947 */ /* 0x00afea0003800000 */
.L_x_156:
[----:B-1----:R-:W1:Y:S01]  /*3b90*/  LDS.128 R4, [R4+0x120] ;  /* 0x0001200004047984 */ /* 0x002e620000000c00 */
[----:B------:R-:W-:Y:S02]  /*3ba0*/  VIADD R0, R0, 0xa0 ;  /* 0x000000a000007836 */ /* 0x000fe40000000000 */
[----:B------:R-:W-:Y:S01]  /*3bb0*/  VIADD R8, R8, 0x1 ;  /* 0x0000000108087836 */ /* 0x000fe20000000000 */
[----:B------:R-:W-:Y:S01]  /*3bc0*/  @!PT LDS RZ, [RZ] ;  /* 0x00000000fffff984 */ /* 0x000fe20000000800 */
[----:B------:R-:W-:Y:S01]  /*3bd0*/  @!PT LDS RZ, [RZ] ;  /* 0x00000000fffff984 */ /* 0x000fe20000000800 */
[----:B------:R-:W-:Y:S01]  /*3be0*/  @!PT LDS RZ, [RZ] ;  /* 0x00000000fffff984 */ /* 0x000fe20000000800 */
[----:B------:R-:W-:Y:S01]  /*3bf0*/  @!PT LDS RZ, [RZ] ;  /* 0x00000000fffff984 */ /* 0x000fe20000000800 */
[----:B------:R2:W-:Y:S06]  /*3c00*/  MEMBAR.ALL.CTA ;  /* 0x0000000000007992 */ /* 0x0005ec0000008000 */
[----:B--2---:R-:W2:Y:S01]  /*3c10*/  FENCE.VIEW.ASYNC.S ;  /* 0x00000000000073c6 */ /* 0x004ea20000000000 */
[----:B------:R-:W-:-:S04]  /*3c20*/  PRMT R0, RZ, 0x654, R0 ;  /* 0x00000654ff007816 */ /* 0x000fc80000000000 */
[----:B--2---:R2:W-:Y:S01]  /*3c30*/  SYNCS.ARRIVE.TRANS64.RED.A1T0 RZ, [R0+URZ], RZ ;  /* 0x000000ff00ff79a7 */ /* 0x0045e200081004ff */
[----:B-1----:R-:W-:Y:S01]  /*3c40*/  LOP3.LUT P1, RZ, R6, 0x1, RZ, 0xc0, !PT ;  /* 0x0000000106ff7812 */ /* 0x002fe2000782c0ff */
[----:B--2---:R-:W-:-:S12]  /*3c50*/  BRA.U UP3, `(.L_x_71) ;  /* 0x0000000503587547 */ /* 0x004fd8000b800000 */
[----:B------:R-:W1:Y:S01]  /*3c60*/  LDCU UR4, c[0x0][0x38c] ;  /* 0x00007180ff0477ac */ /* 0x000e620008000800 */
[----:B------:R-:W-:Y:S02]  /*3c70*/  PLOP3.LUT P2, PT, PT, PT, PT, 0x80, 0x8 ;  /* 0x000000000008781c */ /* 0x000fe40003f4f070 */
[----:B------:R-:W-:Y:S01]  /*3c80*/  SHF.L.U32 R5, R9, 0x1f, RZ ;  /* 0x0000001f09057819 */ /* 0x000fe200000006ff */
[----:B------:R-:W-:Y:S02]  /*3c90*/  ULEA UR46, UR47, UR41, 0x3 ;  /* 0x000000292f2e7291 */ /* 0x000fe4000f8e18ff */
[----:B------:R-:W-:Y:S02]  /*3ca0*/  ULEA UR36, UR47, UR67, 0x6 ;  /* 0x000000432f247291 */ /* 0x000fe4000f8e30ff */
[----:B-1----:R-:W-:-:S06]  /*3cb0*/  UISETP.GE.AND UP0, UPT, UR4, 0x1, UPT ;  /* 0x000000010400788c */ /* 0x002fcc000bf06270 */
[----:B------:R-:W-:-:S05]  /*3cc0*/  PLOP3.LUT P0, PT, PT, PT, UP0, 0x80, 0x8 ;  /* 0x000000000008781c */ /* 0x000fca0003f0f008 */
[----:B------:R-:W-:-:S08]  /*3cd0*/  @UP0 ULEA UR4, UR38, UR41, 0x3 ;  /* 0x0000002926040291 */ /* 0x000fd0000f8e18ff */
[----:B------:R-:W-:-:S04]  /*3ce0*/  @P0 SHF.L.U32 R0, R2, 0x1f, RZ ;  /* 0x0000001f02000819 */ /* 0x000fc800000006ff */
[----:B------:R1:W2:Y:S01]  /*3cf0*/  @P0 SYNCS.PHASECHK.TRANS64.TRYWAIT P2, [UR4], R0 ;  /* 0x00000000ff0005a7 */ /* 0x0002a20008041104 */
[----:B------:R-:W3:Y:S02]  /*3d00*/  SYNCS.PHASECHK.TRANS64.TRYWAIT P0, [UR46+0xd0], R5 ;  /* 0x0000d005ff0075a7 */ /* 0x000ee4000800112e */
[----:B-123--:R-:W-:Y:S05]  /*3d10*/  @!P0 BRA `(.L_x_72) ;  /* 0x0000004c00dc8947 */ /* 0x00efea0003800000 */
.L_x_158:
[----:B------:R-:W-:Y:S01]  /*3d20*/  UMOV UR42, UR37 ;  /* 0x00000025002a7c82 */ /* 0x000fe20008000000 */
[----:B------:R-:W-:Y:S05]  /*3d30*/  BRA.U !UP0, `(.L_x_73) ;  /* 0x0000000508107547 */ /* 0x000fea000b800000 */
[----:B------:R-:W-:Y:S02]  /*3d40*/  UIADD3 UR42, UPT, UPT, UR66, UR37, URZ ;  /* 0x00000025422a7290 */ /* 0x000fe4000fffe0ff */
[----:B------:R-:W-:Y:S01]  /*3d50*/  UPLOP3.LUT UP2, UPT, UPT, UPT, UPT, 0x40, 0x4 ;  /* 0x000000000004789c */ /* 0x000fe20003f4e870 */
[----:B------:R-:W-:Y:S01]  /*3d60*/  UMOV UR39, UR64 ;  /* 0x0000004000277c82 */ /* 0x000fe20008000000 */
[----:B------:R-:W-:-:S09]  /*3d70*/  UMOV UR5, UR38 ;  /* 0x0000002600057c82 */ /* 0x000fd20008000000 */
.L_x_76:
[----:B------:R-:W-:Y:S01]  /*3d80*/  ULEA UR7, UR5, UR41, 0x3 ;  /* 0x0000002905077291 */ /* 0x000fe2000f8e18ff */
[----:B--23--:R-:W-:Y:S11]  /*3d90*/  @P2 BRA `(.L_x_74) ;  /* 0x00000000000c2947 */ /* 0x00cff60003800000 */
[----:B-1----:R-:W-:Y:S04]  /*3da0*/  SHF.L.U32 R5, R2, 0x1f, RZ ;  /* 0x0000001f02057819 */ /* 0x002fe800000006ff */
[----:B------:R-:W1:Y:S02]  /*3db0*/  SYNCS.PHASECHK.TRANS64.TRYWAIT P0, [UR7], R5 ;  /* 0x00000005ff0075a7 */ /* 0x000e640008001107 */
[----:B-1----:R-:W-:Y:S05]  /*3dc0*/  @!P0 BRA `(.L_x_75) ;  /* 0x0000004c00c88947 */ /* 0x002fea0003800000 */
.L_x_74:
[----:B------:R-:W-:Y:S01]  /*3dd0*/  UISETP.NE.AND UP0, UPT, UR39, 0x1, UPT ;  /* 0x000000012700788c */ /* 0x000fe2000bf05270 */
[----:B------:R-:W-:Y:S01]  /*3de0*/  PLOP3.LUT P2, PT, PT, PT, PT, 0x80, 0x8 ;  /* 0x000000000008781c */ /* 0x000fe20003f4f070 */
[----:B------:R-:W-:Y:S02]  /*3df0*/  UIADD3 UR4, UPT, UPT, UR5, 0x1, URZ ;  /* 0x0000000105047890 */ /* 0x000fe4000fffe0ff */
[----:B------:R-:W-:Y:S02]  /*3e00*/  UIADD3 UR40, UPT, UPT, UR7, 0x28, URZ ;  /* 0x0000002807287890 */ /* 0x000fe4000fffe0ff */
[----:B------:R-:W-:Y:S01]  /*3e10*/  UISETP.NE.AND UP1, UPT, UR4, 0x5, UPT ;  /* 0x000000050400788c */ /* 0x000fe2000bf25270 */
[----:B------:R-:W-:Y:S01]  /*3e20*/  PLOP3.LUT P0, PT, PT, PT, UP0, 0x80, 0x8 ;  /* 0x000000000008781c */ /* 0x000fe20003f0f008 */
[----:B------:R-:W-:Y:S02]  /*3e30*/  UIADD3 UR37, UPT, UPT, UR37, 0x1, URZ ;  /* 0x0000000125257890 */ /* 0x000fe4000fffe0ff */
[----:B------:R-:W-:Y:S02]  /*3e40*/  USEL UR6, URZ, 0x1, UP1 ;  /* 0x00000001ff067887 */ /* 0x000fe40008800000 */
[----:B------:R-:W-:Y:S02]  /*3e50*/  USEL UR38, UR4, URZ, UP1 ;  /* 0x000000ff04267287 */ /* 0x000fe40008800000 */
[----:B------:R-:W-:Y:S02]  /*3e60*/  UIADD3 UR39, UPT, UPT, UR39, -0x1, URZ ;  /* 0xffffffff27277890 */ /* 0x000fe4000fffe0ff */
[----:B------:R-:W-:Y:S01]  /*3e70*/  @UP0 ULEA UR4, UR38, UR41, 0x3 ;  /* 0x0000002926040291 */ /* 0x000fe2000f8e18ff */
[----:B------:R-:W-:Y:S01]  /*3e80*/  LOP3.LUT R2, R2, UR6, RZ, 0x3c, !PT ;  /* 0x0000000602027c12 */ /* 0x000fe2000f8e3cff */
[----:B------:R-:W-:Y:S02]  /*3e90*/  ULEA UR6, UR5, UR45, 0x9 ;  /* 0x0000002d05067291 */ /* 0x000fe4000f8e48ff */
[----:B------:R-:W-:Y:S01]  /*3ea0*/  UISETP.NE.AND UP0, UPT, UR37, UR42, UPT ;  /* 0x0000002a2500728c */ /* 0x000fe2000bf05270 */
[----:B-1----:R-:W-:Y:S01]  /*3eb0*/  @P0 SHF.L.U32 R0, R2, 0x1f, RZ ;  /* 0x0000001f02000819 */ /* 0x002fe200000006ff */
[----:B------:R-:W-:Y:S02]  /*3ec0*/  UIADD3 UR34, UPT, UPT, UR6, 0x2, URZ ;  /* 0x0000000206227890 */ /* 0x000fe4000fffe0ff */
[----:B------:R-:W-:Y:S01]  /*3ed0*/  UIADD3 UR30, UPT, UPT, UR6, 0x4, URZ ;  /* 0x00000004061e7890 */ /* 0x000fe2000fffe0ff */
[----:B------:R2:W3:Y:S01]  /*3ee0*/  @P0 SYNCS.PHASECHK.TRANS64.TRYWAIT P2, [UR4], R0 ;  /* 0x00000000ff0005a7 */ /* 0x0004e20008041104 */
[----:B------:R-:W-:Y:S02]  /*3ef0*/  ULEA UR4, UR5, UR44, 0xb ;  /* 0x0000002c05047291 */ /* 0x000fe4000f8e58ff */
[----:B------:R-:W-:Y:S02]  /*3f00*/  UIADD3 UR26, UPT, UPT, UR6, 0x6, URZ ;  /* 0x00000006061a7890 */ /* 0x000fe4000fffe0ff */
        /* <DEDUP_REMOVED lines=10> */
[----:B------:R-:W-:Y:S01]  /*3fb0*/  UIADD3 UR8, UPT, UPT, UR4, 0x406, URZ ;  /* 0x0000040604087890 */ /* 0x000fe2000fffe0ff */
[----:B------:R-:W-:Y:S01]  /*3fc0*/  UMOV UR7, 0x40004040 ;  /* 0x4000404000077882 */ /* 0x000fe20000000000 */
[----:B------:R-:W-:Y:S01]  /*3fd0*/  UMOV UR5, 0x40004040 ;  /* 0x4000404000057882 */ /* 0x000fe20000000000 */
[----:B------:R-:W-:Y:S01]  /*3fe0*/  UMOV UR35, 0x40004040 ;  /* 0x4000404000237882 */ /* 0x000fe20000000000 */
[----:B------:R1:W-:Y:S01]  /*3ff0*/  UTCHMMA.2CTA gdesc[UR4], gdesc[UR6], tmem[UR36], tmem[UR62], idesc[UR63], UP2 ;  /* 0x00ff3e06040075ea */ /* 0x0003e20009200024 */
[----:B------:R-:W-:Y:S01]  /*4000*/  UPLOP3.LUT UP2, UPT, UPT, UPT, UPT, 0x80, 0x8 ;  /* 0x000000000008789c */ /* 0x000fe20003f4f070 */
[----:B------:R-:W-:Y:S01]  /*4010*/  UMOV UR33, 0x40004040 ;  /* 0x4000404000217882 */ /* 0x000fe20000000000 */
[----:B------:R-:W-:Y:S01]  /*4020*/  UMOV UR31, 0x40004040 ;  /* 0x40004040001f7882 */ /* 0x000fe20000000000 */
[----:B------:R2:W-:Y:S01]  /*4030*/  UTCHMMA.2CTA gdesc[UR32], gdesc[UR34], tmem[UR36], tmem[UR60], idesc[UR61], UPT ;  /* 0x00ff3c22200075ea */ /* 0x0005e2000ba00024 */
        /* <DEDUP_REMOVED lines=14> */
[----:B------:R-:W-:Y:S01]  /*4120*/  UMOV UR9, 0x40004040 ;  /* 0x4000404000097882 */ /* 0x000fe20000000000 */
[----:B------:R2:W-:Y:S01]  /*4130*/  UTCHMMA.2CTA gdesc[UR12], gdesc[UR14], tmem[UR36], tmem[UR50], idesc[UR51], UPT ;  /* 0x00ff320e0c0075ea */ /* 0x0005e2000ba00024 */
[----:B------:R2:W-:Y:S01]  /*4140*/  UTCHMMA.2CTA gdesc[UR8], gdesc[UR10], tmem[UR36], tmem[UR48], idesc[UR49], UPT ;  /* 0x00ff300a080075ea */ /* 0x0005e2000ba00024 */
[----:B------:R2:W-:Y:S01]  /*4150*/  UTCBAR.2CTA.MULTICAST [UR40], URZ, UR43 ;  /* 0x000000ff280073e9 */ /* 0x0005e2000820082b */
[----:B-1----:R-:W-:Y:S01]  /*4160*/  UMOV UR5, UR38 ;  /* 0x0000002600057c82 */ /* 0x002fe20008000000 */
[----:B------:R-:W-:Y:S05]  /*4170*/  BRA.U UP0, `(.L_x_76) ;  /* 0xfffffffd00007547 */ /* 0x000fea000b83ffff */
.L_x_73:
[----:B------:R-:W-:Y:S01]  /*4180*/  UIADD3 UR4, UPT, UPT, UR46, 0xb0, URZ ;  /* 0x000000b02e047890 */ /* 0x000fe2000fffe0ff */
[----:B------:R-:W-:-:S08]  /*4190*/  UMOV UR37, UR42 ;  /* 0x0000002a00257c82 */ /* 0x000fd00008000000 */
[----:B------:R4:W-:Y:S01]  /*41a0*/  UTCBAR.2CTA.MULTICAST [UR4], URZ, UR65 ;  /* 0x000000ff040073e9 */ /* 0x0009e20008200841 */
[----:B------:R-:W-:Y:S02]  /*41b0*/  NOP ;  /* 0x0000000000007918 */ /* 0x000fe40000000000 */
.L_x_71:
[----:B----4-:R-:W-:Y:S01]  /*41c0*/  UIADD3 UR4, UPT, UPT, UR47, 0x1, URZ ;  /* 0x000000012f047890 */ /* 0x010fe2000fffe0ff */
[----:B------:R-:W-:-:S03]  /*41d0*/  ISETP.NE.AND P0, PT, R8, 0x2, PT ;  /* 0x000000020800780c */ /* 0x000fc60003f05270 */
[----:B------:R-:W-:Y:S01]  /*41e0*/  UISETP.NE.AND UP0, UPT, UR4, 0x4, UPT ;  /* 0x000000040400788c */ /* 0x000fe2000bf05270 */
[----:B-12---:R-:W-:Y:S02]  /*41f0*/  SEL R0, RZ, 0x1, P0 ;  /* 0x00000001ff007807 */ /* 0x006fe40000000000 */
[----:B------:R-:W-:Y:S01]  /*4200*/  SEL R8, R8, RZ, P0 ;  /* 0x000000ff08087207 */ /* 0x000fe20000000000 */
[----:B------:R-:W-:Y:S01]  /*4210*/  USEL UR5, URZ, 0x1, UP0 ;  /* 0x00000001ff057887 */ /* 0x000fe20008000000 */
[----:B------:R-:W-:Y:S01]  /*4220*/  LOP3.LUT R3, R3, R0, RZ, 0x3c, !PT ;  /* 0x0000000003037212 */ /* 0x000fe200078e3cff */
[----:B------:R-:W-:-:S04]  /*4230*/  USEL UR47, UR4, URZ, UP0 ;  /* 0x000000ff042f7287 */ /* 0x000fc80008000000 */
[----:B------:R-:W-:Y:S01]  /*4240*/  LOP3.LUT R9, R9, UR5, RZ, 0x3c, !PT ;  /* 0x0000000509097c12 */ /* 0x000fe2000f8e3cff */
[----:B------:R-:W-:Y:S07]  /*4250*/  @P1 BRA `(.L_x_77) ;  /* 0xfffffff800381947 */ /* 0x000fee000383ffff */
[----:B------:R-:W1:Y:S01]  /*4260*/  S2UR UR8, SR_CgaCtaId ;  /* 0x00000000000879c3 */ /* 0x000e620000008800 */
[----:B------:R-:W-:Y:S01]  /*4270*/  ELECT P0, URZ, PT ;  /* 0x0000000000ff782f */ /* 0x000fe20003800000 */
[----:B------:R-:W-:Y:S01]  /*4280*/  HFMA2 R0, -RZ, RZ, 0, 5.9604644775390625e-08 ;  /* 0x00000001ff007431 */ /* 0x000fe200000001ff */
[----:B------:R-:W-:-:S05]  /*4290*/  UMOV UR4, 0x40 ;  /* 0x0000004000047882 */ /* 0x000fca0000000000 */
[----:B------:R-:W-:Y:S01]  /*42a0*/  UVIRTCOUNT.DEALLOC.SMPOOL 0x80 ;  /* 0x000000800000784c */ /* 0x000fe20000000000 */
[----:B------:R-:W-:Y:S02]  /*42b0*/  UISETP.NE.AND UP1, UPT, UR68, URZ, UPT ;  /* 0x000000ff4400728c */ /* 0x000fe4000bf25270 */
[----:B-1----:R-:W-:-:S09]  /*42c0*/  ULEA UR8, UR8, UR4, 0x18 ;  /* 0x0000000408087291 */ /* 0x002fd2000f8ec0ff */
[----:B------:R1:W-:Y:S01]  /*42d0*/  @P0 STS.U8 [UR8+0x1c], R0 ;  /* 0x00001c00ff000988 */ /* 0x0003e20008000008 */
[----:B------:R-:W-:Y:S05]  /*42e0*/  BRA.U UP1, `(.L_x_78) ;  /* 0x0000000101a07547 */ /* 0x000fea000b800000 */
[----:B------:R-:W-:Y:S01]  /*42f0*/  UIADD3 UR7, UPT, UPT, UR41, 0xd0, URZ ;  /* 0x000000d029077890 */ /* 0x000fe2000fffe0ff */
[----:B------:R-:W-:-:S03]  /*4300*/  SHF.L.U32 R3, R9, 0x1f, RZ ;  /* 0x0000001f09037819 */ /* 0x000fc600000006ff */
[----:B------:R-:W-:-:S09]  /*4310*/  ULEA UR4, UR47, UR7, 0x3 ;  /* 0x000000072f047291 */ /* 0x000fd2000f8e18ff */
[----:B------:R-:W2:Y:S02]  /*4320*/  SYNCS.PHASECHK.TRANS64.TRYWAIT P0, [UR4], R3 ;  /* 0x00000003ff0075a7 */ /* 0x000ea40008001104 */
[----:B--2---:R-:W-:Y:S05]  /*4330*/  @!P0 BRA `(.L_x_79) ;  /* 0x0000004800848947 */ /* 0x004fea0003800000 */
.L_x_161:
        /* <DEDUP_REMOVED lines=9> */
.L_x_163:
        /* <DEDUP_REMOVED lines=9> */
.L_x_165:
[----:B------:R-:W-:-:S04]  /*4460*/  UIADD3 UR4, UPT, UPT, UR4, 0x1, URZ ;  /* 0x0000000104047890 */ /* 0x000fc8000fffe0ff */
[----:B------:R-:W-:-:S04]  /*4470*/  UISETP.NE.AND UP0, UPT, UR4, 0x4, UPT ;  /* 0x000000040400788c */ /* 0x000fc8000bf05270 */
[----:B------:R-:W-:Y:S02]  /*4480*/  USEL UR5, URZ, 0x1, UP0 ;  /* 0x00000001ff057887 */ /* 0x000fe40008000000 */
[----:B------:R-:W-:-:S04]  /*4490*/  USEL UR4, UR4, URZ, UP0 ;  /* 0x000000ff04047287 */ /* 0x000fc80008000000 */
[----:B------:R-:W-:Y:S01]  /*44a0*/  ULEA UR4, UR4, UR7, 0x3 ;  /* 0x0000000704047291 */ /* 0x000fe2000f8e18ff */
[----:B-1----:R-:W-:-:S04]  /*44b0*/  LOP3.LUT R3, R2, UR5, RZ, 0x3c, !PT ;  /* 0x0000000502037c12 */ /* 0x002fc8000f8e3cff */
[----:B------:R-:W-:Y:S01]  /*44c0*/  SHF.L.U32 R3, R3, 0x1f, RZ ;  /* 0x0000001f03037819 */ /* 0x000fe200000006ff */
[----:B------:R-:W-:-:S04]  /*44d0*/  IMAD.U32 R0, RZ, RZ, UR4 ;  /* 0x00000004ff007e24 */ /* 0x000fc8000f8e00ff */
[----:B------:R1:W2:Y:S03]  /*44e0*/  SYNCS.PHASECHK.TRANS64.TRYWAIT P0, [R0+URZ], R3 ;  /* 0x00000003000075a7 */ /* 0x0002a600080011ff */
[----:B--2---:R-:W-:Y:S05]  /*44f0*/  @!P0 NANOSLEEP.SYNCS 0x989680 ;  /* 0x009896800000895d */ /* 0x004fea0003900000 */
[----:B------:R-:W2:Y:S02]  /*4500*/  @!P0 SYNCS.PHASECHK.TRANS64 P0, [R0+URZ], R3 ;  /* 0x00000003000085a7 */ /* 0x000ea400080010ff */
[----:B--2---:R-:W-:Y:S05]  /*4510*/  @P0 BRA `(.L_x_82) ;  /* 0x0000000000200947 */ /* 0x004fea0003800000 */
.L_x_83:
[----:B--2---:R2:W4:Y:S02]  /*4520*/  SYNCS.PHASECHK.TRANS64.TRYWAIT P0, [R0+URZ], R3 ;  /* 0x00000003000075a7 */ /* 0x00452400080011ff */
[----:B----4-:R-:W-:Y:S05]  /*4530*/  @!P0 NANOSLEEP.SYNCS 0x989680 ;  /* 0x009896800000895d */ /* 0x010fea0003900000 */
[----:B------:R-:W4:Y:S02]  /*4540*/  @!P0 SYNCS.PHASECHK.TRANS64 P0, [R0+URZ], R3 ;  /* 0x00000003000085a7 */ /* 0x000f2400080010ff */
[----:B----4-:R-:W-:Y:S05]  /*4550*/  @!P0 BRA `(.L_x_83) ;  /* 0xfffffffc00f08947 */ /* 0x010fea000383ffff */
[----:B------:R-:W-:Y:S05]  /*4560*/  BRA `(.L_x_82) ;  /* 0x00000000000c7947 */ /* 0x000fea0003800000 */
.L_x_78:
[----:B------:R-:W-:-:S04]  /*4570*/  UIADD3 UR4, UPT, UPT, UR41, 0x110, URZ ;  /* 0x0000011029047890 */ /* 0x000fc8000fffe0ff */
[----:B------:R-:W-:-:S09]  /*4580*/  UPRMT UR4, UR69, 0x654, UR4 ;  /* 0x0000065445047896 */ /* 0x000fd20008000004 */
[----:B------:R-:W-:Y:S03]  /*4590*/  SYNCS.ARRIVE.TRANS64.RED.A1T0 RZ, [UR4], RZ ;  /* 0x000000ffffff79a7 */ /* 0x000fe60008100404 */
.L_x_82:
[----:B-12---:R-:W-:Y:S01]  /*45a0*/  SHF.L.U32 R3, RZ, 0x1f, RZ ;  /* 0x0000001fff037819 */ /* 0x006fe200000006ff */
[----:B------:R-:W-:Y:S01]  /*45b0*/  UIADD3 UR4, UPT, UPT, UR41, 0x110, URZ ;  /* 0x0000011029047890 */ /* 0x000fe2000fffe0ff */
[----:B------:R-:W-:Y:S02]  /*45c0*/  PLOP3.LUT P0, PT, PT, PT, UP1, 0x80, 0x8 ;  /* 0x000000000008781c */ /* 0x000fe40003f0f018 */
[----:B------:R-:W1:Y:S02]  /*45d0*/  SYNCS.PHASECHK.TRANS64.TRYWAIT P1, [UR41+0x110], R3 ;  /* 0x00011003ff0075a7 */ /* 0x000e640008021129 */
[----:B-1----:R-:W-:Y:S09]  /*45e0*/  @!P1 BRA `(.L_x_84) ;  /* 0x0000004800209947 */ /* 0x002ff20003800000 */
.L_x_167:
[----:B------:R-:W-:Y:S01]  /*45f0*/  @!UP1 UPRMT UR4, UR69, 0x654, UR4 ;  /* 0x0000065445049896 */ /* 0x000fe20008000004 */
[----:B------:R-:W-:Y:S01]  /*4600*/  UMOV UR5, 0xffff ;  /* 0x0000ffff00057882 */ /* 0x000fe20000000000 */
[----:B------:R-:W-:-:S07]  /*4610*/  UMOV UR6, 0x1 ;  /* 0x0000000100067882 */ /* 0x000fce0000000000 */
[----:B------:R-:W-:Y:S01]  /*4620*/  @!P0 SYNCS.ARRIVE.TRANS64.RED.A1T0 RZ, [UR4], RZ ;  /* 0x000000ffffff89a7 */ /* 0x000fe20008100404 */
[----:B------:R-:W-:Y:S01]  /*4630*/  NOP ;  /* 0x0000000000007918 */ /* 0x000fe20000000000 */
[----:B-1----:R-:W1:Y:S01]  /*4640*/  LDS R0, [UR8+0x14] ;  /* 0x00001408ff007984 */ /* 0x002e620008000800 */
[----:B------:R-:W-:-:S04]  /*4650*/  ULOP3.LUT UR4, UR67, 0xffff, URZ, 0xc0, !UPT ;  /* 0x0000ffff43047892 */ /* 0x000fc8000f8ec0ff */
[----:B------:R-:W-:-:S04]  /*4660*/  USHF.R.U32.HI UR4, URZ, 0x5, UR4 ;  /* 0x00000005ff047899 */ /* 0x000fc80008011604 */
[----:B------:R-:W-:Y:S02]  /*4670*/  USHF.L.U32 UR5, UR5, UR4, URZ ;  /* 0x0000000405057299 */ /* 0x000fe400080006ff */
[----:B------:R-:W-:-:S04]  /*4680*/  USHF.L.U32 UR4, UR6, UR4, URZ ;  /* 0x0000000406047299 */ /* 0x000fc800080006ff */
[----:B-1----:R-:W-:-:S04]  /*4690*/  LOP3.LUT R0, R0, UR5, RZ, 0xc0, !PT ;  /* 0x0000000500007c12 */ /* 0x002fc8000f8ec0ff */
[----:B------:R-:W-:-:S13]  /*46a0*/  ISETP.NE.AND P0, PT, R0, UR5, PT ;  /* 0x0000000500007c0c */ /* 0x000fda000bf05270 */
[----:B------:R-:W-:Y:S05]  /*46b0*/  @P0 BRA `(.L_x_85) ;  /* 0x0000000000580947 */ /* 0x000fea0003800000 */
[----:B------:R-:W1:Y:S02]  /*46c0*/  LDS R0, [UR8+0x18] ;  /* 0x00001808ff007984 */ /* 0x000e640008000800 */
[----:B-1----:R-:W-:-:S04]  /*46d0*/  LOP3.LUT R0, R0, UR4, RZ, 0xc0, !PT ;  /* 0x0000000400007c12 */ /* 0x002fc8000f8ec0ff */
[----:B------:R-:W-:-:S13]  /*46e0*/  ISETP.NE.AND P0, PT, R0, UR4, PT ;  /* 0x0000000400007c0c */ /* 0x000fda000bf05270 */
[----:B------:R-:W-:Y:S05]  /*46f0*/  @P0 BRA `(.L_x_86) ;  /* 0x00000000003c0947 */ /* 0x000fea0003800000 */
[----:B------:R-:W1:Y:S01]  /*4700*/  S2R R2, SR_LANEID ;  /* 0x0000000000027919 */ /* 0x000e620000000000 */
[----:B------:R-:W-:Y:S01]  /*4710*/  ULOP3.LUT UR5, URZ, UR5, URZ, 0x33, !UPT ;  /* 0x00000005ff057292 */ /* 0x000fe2000f8e33ff */
[----:B------:R-:W-:Y:S01]  /*4720*/  LOP3.LUT R4, RZ, UR4, RZ, 0x33, !PT ;  /* 0x00000004ff047c12 */ /* 0x000fe2000f8e33ff */
[----:B------:R-:W-:Y:S02]  /*4730*/  VOTEU.ANY UR4, UPT, PT ;  /* 0x0000000000047886 */ /* 0x000fe400038e0100 */
[----:B------:R-:W-:Y:S01]  /*4740*/  UFLO.U32 UR4, UR4 ;  /* 0x00000004000472bd */ /* 0x000fe200080e0000 */
[----:B------:R-:W2:Y:S01]  /*4750*/  REDUX UR6, R4 ;  /* 0x00000000040673c4 */ /* 0x000ea20000000000 */
[----:B------:R-:W-:-:S06]  /*4760*/  IMAD.U32 R0, RZ, RZ, UR5 ;  /* 0x00000005ff007e24 */ /* 0x000fcc000f8e00ff */
[----:B------:R4:W-:Y:S01]  /*4770*/  UTCATOMSWS.AND URZ, UR5 ;  /* 0x0000000500ff79e3 */ /* 0x0009e20008000000 */
[----:B------:R-:W3:Y:S01]  /*4780*/  REDUX UR7, R0 ;  /* 0x00000000000773c4 */ /* 0x000ee20000000000 */
[----:B-1----:R-:W-:Y:S01]  /*4790*/  ISETP.EQ.U32.AND P0, PT, R2, UR4, PT ;  /* 0x0000000402007c0c */ /* 0x002fe2000bf02070 */
[----:B--2---:R-:W-:Y:S01]  /*47a0*/  IMAD.U32 R2, RZ, RZ, UR6 ;  /* 0x00000006ff027e24 */ /* 0x004fe2000f8e00ff */
[----:B---3--:R-:W-:-:S11]  /*47b0*/  MOV R3, UR7 ;  /* 0x0000000700037c02 */ /* 0x008fd60008000f00 */
[----:B------:R4:W-:Y:S04]  /*47c0*/  @P0 ATOMS.AND RZ, [UR8+0x14], R3 ;  /* 0x00001403ffff098c */ /* 0x0009e8000a800008 */
[----:B------:R4:W-:Y:S01]  /*47d0*/  @P0 ATOMS.AND RZ, [UR8+0x18], R2 ;  /* 0x00001802ffff098c */ /* 0x0009e2000a800008 */
[----:B------:R-:W-:Y:S05]  /*47e0*/  BRA `(.L_x_87) ;  /* 0x0000000000147947 */ /* 0x000fea0003800000 */
.L_x_86:
[----:B------:R-:W-:Y:S02]  /*47f0*/  MOV R2, 0x4810 ;  /* 0x0000481000027802 */ /* 0x000fe40000000f00 */
[----:B---3-5:R-:W-:Y:S05]  /*4800*/  CALL.REL.NOINC `($__internal_0_$__cuda_sm10x_tcgen05_guardrail_trap_col_being_dealloced_not_returned_by_alloc) ;  /* 0x00000048008c7944 */ /* 0x028fea0003c00000 */
[----:B------:R-:W-:Y:S05]  /*4810*/  BRA `(.L_x_87) ;  /* 0x0000000000087947 */ /* 0x000fea0003800000 */
.L_x_85:
[----:B------:R-:W-:Y:S02]  /*4820*/  MOV R2, 0x4840 ;  /* 0x0000484000027802 */ /* 0x000fe40000000f00 */
[----:B---3-5:R-:W-:Y:S05]  /*4830*/  CALL.REL.NOINC `($__internal_2_$__cuda_sm10x_tcgen05_guardrail_trap_unallocated_columns_being_dealloced) ;  /* 0x0000004800987944 */ /* 0x028fea0003c00000 */
.L_x_87:
[----:B------:R-:W-:Y:S01]  /*4840*/  NOP ;  /* 0x0000000000007918 */ /* 0x000fe20000000000 */
[----:B----4-:R-:W-:Y:S05]  /*4850*/  EXIT ;  /* 0x000000000000794d */ /* 0x010fea0003800000 */
.L_x_58:
[----:B------:R-:W-:-:S09]  /*4860*/  UISETP.NE.OR UP0, UPT, UR18, 0x3, !UP3 ;  /* 0x000000031200788c */ /* 0x000fd2000df05670 */
[----:B------:R-:W-:Y:S05]  /*4870*/  BRA.U UP0, `(.L_x_88) ;  /* 0x0000000d00f07547 */ /* 0x000fea000b800000 */
[----:B------:R-:W1:Y:S01]  /*4880*/  LDCU UR33, c[0x0][0x370] ;  /* 0x00006e00ff2177ac */ /* 0x000e620008000800 */
[----:B------:R-:W2:Y:S01]  /*4890*/  LDC.64 R16, c[0x0][0x348] ;  /* 0x0000d200ff107b82 */ /* 0x000ea20000000a00 */
[----:B------:R-:W-:Y:S02]  /*48a0*/  HFMA2 R13, -RZ, RZ, 0, 0 ;  /* 0x00000000ff0d7431 */ /* 0x000fe400000001ff */
[----:B------:R-:W-:Y:S01]  /*48b0*/  IMAD.MOV.U32 R15, RZ, RZ, 0x1 ;  /* 0x00000001ff0f7424 */ /* 0x000fe200078e00ff */
[----:B------:R-:W1:Y:S01]  /*48c0*/  LDCU.128 UR28, c[0x0][0xb10] ;  /* 0x00016200ff1c77ac */ /* 0x000e620008000c00 */
[----:B------:R-:W-:Y:S01]  /*48d0*/  IMAD.MOV.U32 R14, RZ, RZ, RZ ;  /* 0x000000ffff0e7224 */ /* 0x000fe200078e00ff */
[----:B------:R-:W-:Y:S01]  /*48e0*/  MOV R7, 0x2000 ;  /* 0x0000200000077802 */ /* 0x000fe20000000f00 */
[----:B------:R-:W3:Y:S01]  /*48f0*/  LDCU UR32, c[0x0][0x374] ;  /* 0x00006e80ff2077ac */ /* 0x000ee20008000800 */
[----:B------:R-:W4:Y:S01]  /*4900*/  LDC.64 R2, c[0x0][0x888] ;  /* 0x00022200ff027b82 */ /* 0x000f220000000a00 */
[----:B------:R-:W3:Y:S01]  /*4910*/  LDCU UR15, c[0x0][0xb0c] ;  /* 0x00016180ff0f77ac */ /* 0x000ee20008000800 */
[----:B------:R-:W3:Y:S06]  /*4920*/  LDCU UR38, c[0x0][0xb20] ;  /* 0x00016400ff2677ac */ /* 0x000eec0008000800 */
[----:B------:R-:W2:Y:S01]  /*4930*/  LDC.64 R4, c[0x0][0x890] ;  /* 0x00022400ff047b82 */ /* 0x000ea20000000a00 */
[----:B------:R-:W3:Y:S01]  /*4940*/  LDCU UR4, c[0x0][0xb30] ;  /* 0x00016600ff0477ac */ /* 0x000ee20008000800 */
[----:B-1----:R-:W-:-:S02]  /*4950*/  UIMAD.WIDE.U32 UR6, UR33, UR28, URZ ;  /* 0x0000001c210672a5 */ /* 0x002fc4000f8e00ff */
[----:B---3--:R-:W-:Y:S01]  /*4960*/  UIMAD.WIDE.U32 UR8, UR32, UR31, URZ ;  /* 0x0000001f200872a5 */ /* 0x008fe2000f8e00ff */
[----:B------:R-:W-:Y:S01]  /*4970*/  UMOV UR24, 0x400 ;  /* 0x0000040000187882 */ /* 0x000fe20000000000 */
[----:B------:R-:W-:-:S03]  /*4980*/  UPLOP3.LUT UP3, UPT, UPT, UPT, UPT, 0x40, 0x4 ;  /* 0x000000000004789c */ /* 0x000fc60003f6e870 */
[----:B------:R-:W-:Y:S01]  /*4990*/  UMOV UR6, UR7 ;  /* 0x0000000700067c82 */ /* 0x000fe20008000000 */
[----:B------:R-:W-:Y:S01]  /*49a0*/  UISETP.GE.AND UP0, UPT, UR42, 0x1, UPT ;  /* 0x000000012a00788c */ /* 0x000fe2000bf06270 */
[----:B------:R-:W-:Y:S01]  /*49b0*/  UMOV UR34, UR9 ;  /* 0x0000000900227c82 */ /* 0x000fe20008000000 */
[----:B------:R-:W-:Y:S01]  /*49c0*/  UISETP.NE.AND UP4, UPT, UR42, 0x1, UPT ;  /* 0x000000012a00788c */ /* 0x000fe2000bf85270 */
[----:B------:R-:W1:Y:S01]  /*49d0*/  LDCU.64 UR16, c[0x0][0xb28] ;  /* 0x00016500ff1077ac */ /* 0x000e620008000a00 */
[----:B------:R-:W-:Y:S02]  /*49e0*/  ULEA UR24, UR55, UR24, 0x18 ;  /* 0x0000001837187291 */ /* 0x000fe4000f8ec0ff */
[----:B------:R-:W-:Y:S02]  /*49f0*/  UISETP.NE.AND UP6, UPT, UR15, 0x1, UPT ;  /* 0x000000010f00788c */ /* 0x000fe4000bfc5270 */
[----:B------:R-:W-:Y:S02]  /*4a00*/  UISETP.NE.AND UP5, UPT, UR30, 0x1, UPT ;  /* 0x000000011e00788c */ /* 0x000fe4000bfa5270 */
[----:B------:R-:W-:-:S02]  /*4a10*/  USHF.R.U32.HI UR35, URZ, UR29, UR6 ;  /* 0x0000001dff237299 */ /* 0x000fc40008011606 */
[----:B------:R-:W-:Y:S02]  /*4a20*/  USHF.R.U32.HI UR34, URZ, UR38, UR34 ;  /* 0x00000026ff227299 */ /* 0x000fe40008011622 */
[----:B------:R-:W-:Y:S01]  /*4a30*/  UISETP.NE.AND UP2, UPT, UR4, 0x1, UPT ;  /* 0x000000010400788c */ /* 0x000fe2000bf45270 */
[----:B------:R-:W-:-:S10]  /*4a40*/  UMOV UR12, URZ ;  /* 0x000000ff000c7c82 */ /* 0x000fd40008000000 */
.L_x_97:
[C---:B------:R-:W-:Y:S02]  /*4a50*/  LEA R12, R14.reuse, UR24, 0x3 ;  /* 0x000000180e0c7c11 */ /* 0x040fe4000f8e18ff */
[----:B------:R-:W-:Y:S02]  /*4a60*/  SHF.L.U32 R9, R13, 0x1f, RZ ;  /* 0x0000001f0d097819 */ /* 0x000fe400000006ff */
[----:B------:R-:W-:Y:S02]  /*4a70*/  LEA R10, R14, UR24, 0x4 ;  /* 0x000000180e0a7c11 */ /* 0x000fe4000f8e20ff */
[----:B---3--:R-:W3:Y:S02]  /*4a80*/  SYNCS.PHASECHK.TRANS64.TRYWAIT P0, [R12+URZ+0x90], R9 ;  /* 0x000090090c0075a7 */ /* 0x008ee400080011ff */
[----:B---3--:R-:W-:Y:S05]  /*4a90*/  @!P0 BRA `(.L_x_89) ;  /* 0x00000044000c8947 */ /* 0x008fea0003800000 */
.L_x_168:
[----:B---3--:R-:W3:Y:S01]  /*4aa0*/  LDS.128 R8, [R10+0x120] ;  /* 0x000120000a087984 */ /* 0x008ee20000000c00 */
[----:B------:R-:W-:Y:S01]  /*4ab0*/  UISETP.GE.AND UP0, UPT, UR42, 0x1, UPT ;  /* 0x000000012a00788c */ /* 0x000fe2000bf06270 */
[----:B------:R-:W-:Y:S01]  /*4ac0*/  @!PT LDS RZ, [RZ] ;  /* 0x00000000fffff984 */ /* 0x000fe20000000800 */
[----:B------:R-:W-:Y:S01]  /*4ad0*/  @!PT LDS RZ, [RZ] ;  /* 0x00000000fffff984 */ /* 0x000fe20000000800 */
[----:B------:R-:W-:Y:S01]  /*4ae0*/  @!PT LDS RZ, [RZ] ;  /* 0x00000000fffff984 */ /* 0x000fe20000000800 */
[----:B------:R-:W-:Y:S01]  /*4af0*/  @!PT LDS RZ, [RZ] ;  /* 0x00000000fffff984 */ /* 0x000fe20000000800 */
[----:B------:R1:W-:Y:S06]  /*4b00*/  MEMBAR.ALL.CTA ;  /* 0x0000000000007992 */ /* 0x0003ec0000008000 */
[----:B-1----:R-:W1:Y:S01]  /*4b10*/  FENCE.VIEW.ASYNC.S ;  /* 0x00000000000073c6 */ /* 0x002e620000000000 */
[----:B---3--:R-:W-:Y:S11]  /*4b20*/  LOP3.LUT P0, RZ, R10, 0x1, RZ, 0xc0, !PT ;  /* 0x000000010aff7812 */ /* 0x008ff6000780c0ff */
[----:B------:R-:W-:Y:S02]  /*4b30*/  @!UPT UIADD3 URZ, UPT, UPT, URZ, URZ, URZ ;  /* 0x000000fffffff290 */ /* 0x000fe4000fffe0ff */
[----:B-1----:R-:W-:Y:S01]  /*4b40*/  VOTEU.ANY UP1, P0 ;  /* 0x0000000000ff7886 */ /* 0x002fe20000020100 */
[----:B------:R-:W-:Y:S11]  /*4b50*/  PLOP3.LUT P0, PT, PT, PT, UP1, 0x80, 0x8 ;  /* 0x000000000008781c */ /* 0x000ff60003f0f018 */
[----:B------:R-:W-:Y:S02]  /*4b60*/  @!UPT UIADD3 URZ, UPT, UPT, URZ, URZ, URZ ;  /* 0x000000fffffff290 */ /* 0x000fe4000fffe0ff */
[----:B------:R-:W-:Y:S02]  /*4b70*/  @P0 SHF.R.U32.HI R0, RZ, 0x10, R9 ;  /* 0x00000010ff000819 */ /* 0x000fe40000011609 */
[----:B------:R-:W-:Y:S02]  /*4b80*/  @P0 MOV R6, R8 ;  /* 0x0000000800060202 */ /* 0x000fe40000000f00 */
[----:B------:R-:W-:Y:S01]  /*4b90*/  @P0 R2UR UR4, R0 ;  /* 0x00000000000402ca */ /* 0x000fe200000e0000 */
[----:B------:R-:W-:Y:S01]  /*4ba0*/  VIADD R0, R12, 0xa0 ;  /* 0x000000a00c007836 */ /* 0x000fe20000000000 */
[----:B------:R-:W-:Y:S02]  /*4bb0*/  @P0 LOP3.LUT R8, R9, 0xffff, RZ, 0xc0, !PT ;  /* 0x0000ffff09080812 */ /* 0x000fe400078ec0ff */
[----:B------:R-:W-:Y:S02]  /*4bc0*/  @P0 R2UR UR6, R6 ;  /* 0x00000000060602ca */ /* 0x000fe400000e0000 */
[----:B------:R-:W-:Y:S02]  /*4bd0*/  PRMT R0, RZ, 0x654, R0 ;  /* 0x00000654ff007816 */ /* 0x000fe40000000000 */
[----:B------:R-:W-:Y:S02]  /*4be0*/  @P0 R2UR UR5, R8 ;  /* 0x00000000080502ca */ /* 0x000fe400000e0000 */
[----:B------:R1:W-:Y:S03]  /*4bf0*/  SYNCS.ARRIVE.TRANS64.RED.A1T0 RZ, [R0+URZ], RZ ;  /* 0x000000ff00ff79a7 */ /* 0x0003e600081004ff */
[----:B------:R-:W-:Y:S04]  /*4c00*/  @UP1 UMOV UR27, UR4 ;  /* 0x00000004001b1c82 */ /* 0x000fe80008000000 */
[----:B------:R-:W-:Y:S04]  /*4c10*/  @UP1 UMOV UR14, UR6 ;  /* 0x00000006000e1c82 */ /* 0x000fe80008000000 */
[----:B------:R-:W-:Y:S01]  /*4c20*/  @UP1 UMOV UR13, UR5 ;  /* 0x00000005000d1c82 */ /* 0x000fe20008000000 */
[----:B------:R-:W-:Y:S05]  /*4c30*/  BRA.U !UP0, `(.L_x_90) ;  /* 0x0000000108a47547 */ /* 0x000fea000b800000 */
[----:B------:R-:W-:Y:S02]  /*4c40*/  UIMAD.WIDE.U32 UR8, UR13, UR31, URZ ;  /* 0x0000001f0d0872a5 */ /* 0x000fe4000f8e00ff */
[----:B------:R-:W-:Y:S02]  /*4c50*/  UIMAD.WIDE.U32 UR10, UR14, UR28, URZ ;  /* 0x0000001c0e0a72a5 */ /* 0x000fe4000f8e00ff */
[----:B------:R-:W-:Y:S02]  /*4c60*/  USEL UR4, UR32, UR34, !UP5 ;  /* 0x0000002220047287 */ /* 0x000fe4000e800000 */
[----:B------:R-:W-:Y:S02]  /*4c70*/  USEL UR7, UR33, UR35, !UP6 ;  /* 0x0000002321077287 */ /* 0x000fe4000f000000 */
[----:B------:R-:W-:Y:S02]  /*4c80*/  UIMAD.WIDE.U32 UR18, UR4, UR16, URZ ;  /* 0x00000010041272a5 */ /* 0x000fe4000f8e00ff */
[----:B------:R-:W-:Y:S01]  /*4c90*/  UIMAD.WIDE.U32 UR20, UR7, UR16, URZ ;  /* 0x00000010071472a5 */ /* 0x000fe2000f8e00ff */
[----:B------:R-:W-:Y:S02]  /*4ca0*/  UMOV UR5, UR9 ;  /* 0x0000000900057c82 */ /* 0x000fe40008000000 */
[----:B------:R-:W-:Y:S03]  /*4cb0*/  USHF.R.U32.HI UR6, URZ, UR38, UR5 ;  /* 0x00000026ff067299 */ /* 0x000fe60008011605 */
[----:B------:R-:W-:Y:S01]  /*4cc0*/  UMOV UR5, UR11 ;  /* 0x0000000b00057c82 */ /* 0x000fe20008000000 */
[----:B------:R-:W-:Y:S02]  /*4cd0*/  USEL UR6, UR13, UR6, !UP5 ;  /* 0x000000060d067287 */ /* 0x000fe4000e800000 */
[----:B------:R-:W-:Y:S02]  /*4ce0*/  USHF.R.U32.HI UR8, URZ, UR29, UR5 ;  /* 0x0000001dff087299 */ /* 0x000fe40008011605 */
[----:B------:R-:W-:Y:S01]  /*4cf0*/  UIMAD.WIDE.U32 UR10, UR6, UR16, URZ ;  /* 0x00000010060a72a5 */ /* 0x000fe2000f8e00ff */
[----:B------:R-:W-:Y:S02]  /*4d00*/  UMOV UR5, UR19 ;  /* 0x0000001300057c82 */ /* 0x000fe40008000000 */
[----:B------:R-:W-:Y:S03]  /*4d10*/  @UP4 USHF.R.U32.HI UR4, URZ, UR17, UR5 ;  /* 0x00000011ff044299 */ /* 0x000fe60008011605 */
[----:B------:R-:W-:Y:S01]  /*4d20*/  UMOV UR5, UR21 ;  /* 0x0000001500057c82 */ /* 0x000fe20008000000 */
[----:B------:R-:W-:Y:S02]  /*4d30*/  UIMAD UR4, UR42, UR4, URZ ;  /* 0x000000042a0472a4 */ /* 0x000fe4000f8e02ff */
[----:B------:R-:W-:Y:S02]  /*4d40*/  @UP4 USHF.R.U32.HI UR7, URZ, UR17, UR5 ;  /* 0x00000011ff074299 */ /* 0x000fe40008011605 */
[----:B------:R-:W-:Y:S02]  /*4d50*/  USEL UR5, UR14, UR8, !UP6 ;  /* 0x000000080e057287 */ /* 0x000fe4000f000000 */
[----:B------:R-:W-:Y:S02]  /*4d60*/  UIMAD UR8, UR42, UR7, URZ ;  /* 0x000000072a0872a4 */ /* 0x000fe4000f8e02ff */
[----:B------:R-:W-:Y:S03]  /*4d70*/  UISETP.GE.AND UP0, UPT, UR6, UR4, UPT ;  /* 0x000000040600728c */ /* 0x000fe6000bf06270 */
[----:B------:R-:W-:Y:S01]  /*4d80*/  UMOV UR4, UR11 ;  /* 0x0000000b00047c82 */ /* 0x000fe20008000000 */
[----:B------:R-:W-:Y:S02]  /*4d90*/  UISETP.GE.OR UP0, UPT, UR5, UR8, UP0 ;  /* 0x000000080500728c */ /* 0x000fe40008706670 */
[----:B------:R-:W-:Y:S02]  /*4da0*/  USHF.R.U32.HI UR4, URZ, UR17, UR4 ;  /* 0x00000011ff047299 */ /* 0x000fe40008011604 */
[----:B------:R-:W-:Y:S02]  /*4db0*/  UIMAD.WIDE.U32 UR8, UR5, UR16, URZ ;  /* 0x00000010050872a5 */ /* 0x000fe4000f8e00ff */
[----:B------:R-:W-:Y:S04]  /*4dc0*/  USEL UR10, UR6, UR4, !UP4 ;  /* 0x00000004060a7287 */ /* 0x000fe8000e000000 */
[----:B------:R-:W-:Y:S01]  /*4dd0*/  UIADD3 UR11, UPT, UPT, -UR10, URZ, URZ ;  /* 0x000000ff0a0b7290 */ /* 0x000fe2000fffe1ff */
[----:B------:R-:W-:Y:S02]  /*4de0*/  @!UP0 UMOV UR4, UR9 ;  /* 0x0000000900048c82 */ /* 0x000fe40008000000 */
[----:B------:R-:W-:Y:S02]  /*4df0*/  @!UP0 USHF.R.U32.HI UR4, URZ, UR17, UR4 ;  /* 0x00000011ff048299 */ /* 0x000fe40008011604 */
[----:B------:R-:W-:Y:S02]  /*4e00*/  UIMAD UR8, UR42, UR11, UR6 ;  /* 0x0000000b2a0872a4 */ /* 0x000fe4000f8e0206 */
[----:B------:R-:W-:Y:S04]  /*4e10*/  @!UP0 USEL UR4, UR5, UR4, !UP4 ;  /* 0x0000000405048287 */ /* 0x000fe8000e000000 */
[----:B------:R-:W-:Y:S02]  /*4e20*/  @!UP0 UIMAD UR8, UR7, UR8, UR4 ;  /* 0x00000008070882a4 */ /* 0x000fe4000f8e0204 */
[----:B------:R-:W-:Y:S02]  /*4e30*/  @!UP0 UIADD3 UR9, UPT, UPT, UR10, -UR4, URZ ;  /* 0x800000040a098290 */ /* 0x000fe4000fffe0ff */
[----:B------:R-:W-:Y:S02]  /*4e40*/  UIADD3 UR4, UPT, UPT, -UR5, URZ, URZ ;  /* 0x000000ff05047290 */ /* 0x000fe4000fffe1ff */
[----:B------:R-:W-:Y:S02]  /*4e50*/  UIADD3 UR7, UPT, UPT, -UR6, URZ, URZ ;  /* 0x000000ff06077290 */ /* 0x000fe4000fffe1ff */
[----:B------:R-:W-:Y:S02]  /*4e60*/  @!UP0 UIMAD UR6, UR9, UR42, UR5 ;  /* 0x0000002a090682a4 */ /* 0x000fe4000f8e0205 */
[----:B------:R-:W-:Y:S02]  /*4e70*/  UIMAD UR14, UR15, UR4, UR14 ;  /* 0x000000040f0e72a4 */ /* 0x000fe4000f8e020e */
[----:B------:R-:W-:Y:S01]  /*4e80*/  UIMAD UR13, UR30, UR7, UR13 ;  /* 0x000000071e0d72a4 */ /* 0x000fe2000f8e020d */
[----:B------:R-:W-:Y:S02]  /*4e90*/  @!UP0 UMOV UR5, UR8 ;  /* 0x0000000800058c82 */ /* 0x000fe40008000000 */
[----:B------:R-:W-:Y:S02]  /*4ea0*/  UIMAD UR14, UR5, UR15, UR14 ;  /* 0x0000000f050e72a4 */ /* 0x000fe4000f8e020e */
[----:B------:R-:W-:Y:S11]  /*4eb0*/  UIMAD UR13, UR6, UR30, UR13 ;  /* 0x0000001e060d72a4 */ /* 0x000ff6000f8e020d */
[----:B------:R-:W-:Y:S01]  /*4ec0*/  @!UPT UIADD3 URZ, UPT, UPT, URZ, URZ, URZ ;  /* 0x000000fffffff290 */ /* 0x000fe2000fffe0ff */
.L_x_90:
[----:B------:R-:W3:Y:S01]  /*4ed0*/  @!UP2 LDCU.128 UR20, c[0x0][0xb10] ;  /* 0x00016200ff14a7ac */ /* 0x000ee20008000c00 */
[C---:B--2---:R-:W-:Y:S02]  /*4ee0*/  ISETP.NE.U32.AND P1, PT, R4.reuse, RZ, PT ;  /* 0x000000ff0400720c */ /* 0x044fe40003f25070 */
[----:B------:R-:W-:Y:S02]  /*4ef0*/  ISETP.NE.U32.AND P0, PT, R4, RZ, PT ;  /* 0x000000ff0400720c */ /* 0x000fe40003f05070 */
[C---:B------:R-:W-:Y:S02]  /*4f00*/  ISETP.NE.AND.EX P1, PT, R5.reuse, RZ, PT, P1 ;  /* 0x000000ff0500720c */ /* 0x040fe40003f25310 */
[----:B------:R-:W-:Y:S01]  /*4f10*/  ISETP.NE.AND.EX P0, PT, R5, RZ, PT, P0 ;  /* 0x000000ff0500720c */ /* 0x000fe20003f05300 */
[----:B------:R-:W2:Y:S01]  /*4f20*/  @!UP2 LDCU UR5, c[0x0][0xb0c] ;  /* 0x00016180ff05a7ac */ /* 0x000ea20008000800 */
[----:B------:R-:W-:Y:S02]  /*4f30*/  USHF.L.U32 UR11, UR25, 0x7, URZ ;  /* 0x00000007190b7899 */ /* 0x000fe400080006ff */
[----:B------:R-:W-:Y:S02]  /*4f40*/  USHF.L.U32 UR10, UR26, 0x6, URZ ;  /* 0x000000061a0a7899 */ /* 0x000fe400080006ff */
[----:B---3--:R-:W-:Y:S07]  /*4f50*/  UIMAD.WIDE.U32 UR6, UR14, UR20, URZ ;  /* 0x000000140e0672a5 */ /* 0x008fee000f8e00ff */
[----:B------:R-:W-:Y:S01]  /*4f60*/  @!UP2 UMOV UR4, UR7 ;  /* 0x000000070004ac82 */ /* 0x000fe20008000000 */
[----:B--2---:R-:W-:Y:S02]  /*4f70*/  @!UP2 UISETP.NE.AND UP0, UPT, UR5, 0x1, UPT ;  /* 0x000000010500a88c */ /* 0x004fe4000bf05270 */
[----:B------:R-:W-:Y:S02]  /*4f80*/  @!UP2 USHF.R.U32.HI UR4, URZ, UR21, UR4 ;  /* 0x00000015ff04a299 */ /* 0x000fe40008011604 */
[----:B------:R-:W-:Y:S02]  /*4f90*/  UIMAD.WIDE.U32 UR6, UR13, UR23, URZ ;  /* 0x000000170d0672a5 */ /* 0x000fe4000f8e00ff */
[----:B------:R-:W-:Y:S02]  /*4fa0*/  @!UP2 USEL UR8, UR14, UR4, !UP0 ;  /* 0x000000040e08a287 */ /* 0x000fe4000c000000 */
[----:B------:R-:W-:Y:S03]  /*4fb0*/  @!UP2 UISETP.NE.AND UP0, UPT, UR22, 0x1, UPT ;  /* 0x000000011600a88c */ /* 0x000fe6000bf05270 */
[----:B------:R-:W-:Y:S02]  /*4fc0*/  @!UP2 UMOV UR6, UR7 ;  /* 0x000000070006ac82 */ /* 0x000fe40008000000 */
[----:B------:R-:W2:Y:S02]  /*4fd0*/  @!UP2 LDCU UR4, c[0x0][0xb20] ;  /* 0x00016400ff04a7ac */ /* 0x000ea40008000800 */
[----:B--2---:R-:W-:Y:S04]  /*4fe0*/  @!UP2 USHF.R.U32.HI UR6, URZ, UR4, UR6 ;  /* 0x00000004ff06a299 */ /* 0x004fe80008011606 */
[----:B------:R-:W-:Y:S04]  /*4ff0*/  @!UP2 USEL UR6, UR13, UR6, !UP0 ;  /* 0x000000060d06a287 */ /* 0x000fe8000c000000 */
[----:B------:R-:W-:Y:S02]  /*5000*/  @!UP2 UIADD3 UR4, UPT, UPT, -UR8, UR6, URZ ;  /* 0x000000060804a290 */ /* 0x000fe4000fffe1ff */
[----:B------:R-:W-:Y:S02]  /*5010*/  @!UP2 UIADD3 UR6, UPT, UPT, UR8, -UR6, URZ ;  /* 0x800000060806a290 */ /* 0x000fe4000fffe0ff */
[----:B------:R-:W-:Y:S02]  /*5020*/  @!UP2 UIMAD UR14, UR4, UR5, UR14 ;  /* 0x00000005040ea2a4 */ /* 0x000fe4000f8e020e */
[----:B------:R-:W-:Y:S01]  /*5030*/  @!UP2 UIMAD UR13, UR6, UR22, UR13 ;  /* 0x00000016060da2a4 */ /* 0x000fe2000f8e020d */
[----:B------:R-:W-:Y:S11]  /*5040*/  BRA.U UP3, `(.L_x_91) ;  /* 0x0000000103107547 */ /* 0x000ff6000b800000 */
[----:B-1----:R-:W-:Y:S04]  /*5050*/  MOV R0, UR37 ;  /* 0x0000002500007c02 */ /* 0x002fe80008000f00 */
[----:B------:R-:W-:Y:S04]  /*5060*/  SHF.L.U32 R9, R0, 0x1f, RZ ;  /* 0x0000001f00097819 */ /* 0x000fe800000006ff */
[----:B------:R-:W1:Y:S02]  /*5070*/  SYNCS.PHASECHK.TRANS64.TRYWAIT P2, [UR24+0x88], R9 ;  /* 0x00008809ff0075a7 */ /* 0x000e640008041118 */
[----:B-1----:R-:W-:Y:S05]  /*5080*/  @!P2 BRA `(.L_x_92) ;  /* 0x0000003c00a4a947 */ /* 0x002fea0003800000 */
.L_x_91:
[----:B------:R-:W-:Y:S05]  /*5090*/  @!P1 BRA `(.L_x_93) ;  /* 0x0000000000309947 */ /* 0x000fea0003800000 */
[----:B----4-:R-:W-:Y:S01]  /*50a0*/  ISETP.NE.U32.AND P1, PT, R2, RZ, PT ;  /* 0x000000ff0200720c */ /* 0x010fe20003f25070 */
[----:B------:R-:W2:Y:S01]  /*50b0*/  LDCU.64 UR4, c[0x0][0x358] ;  /* 0x00006b00ff0477ac */ /* 0x000ea20008000a00 */
[----:B------:R-:W-:Y:S02]  /*50c0*/  IMAD.MOV.U32 R84, RZ, RZ, 0x1 ;  /* 0x00000001ff547424 */ /* 0x000fe400078e00ff */
[----:B------:R-:W-:Y:S11]  /*50d0*/  ISETP.NE.AND.EX P1, PT, R3, RZ, PT, P1 ;  /* 0x000000ff0300720c */ /* 0x000ff60003f25310 */
[----:B------:R-:W-:Y:S02]  /*50e0*/  @!UPT UIADD3 URZ, UPT, UPT, URZ, URZ, URZ ;  /* 0x000000fffffff290 */ /* 0x000fe4000fffe0ff */
[----:B-1----:R-:W1:Y:S01]  /*50f0*/  @P1 LDC.64 R8, c[0x0][0x888] ;  /* 0x00022200ff081b82 */ /* 0x002e620000000a00 */
[----:B------:R-:W-:Y:S04]  /*5100*/  @P1 IMAD R0, R4, UR36, RZ ;  /* 0x0000002404001c24 */ /* 0x000fe8000f8e02ff */
[----:B-1----:R-:W-:Y:S04]  /*5110*/  @P1 IMAD.WIDE R8, R0, 0x4, R8 ;  /* 0x0000000400081825 */ /* 0x002fe800078e0208 */
[----:B------:R-:W-:Y:S01]  /*5120*/  HFMA2 R0, -RZ, RZ, 0, 5.9604644775390625e-08 ;  /* 0x00000001ff007431 */ /* 0x000fe200000001ff */
[----:B--2--5:R2:W5:Y:S04]  /*5130*/  @P1 LDG.E R41, desc[UR4][R8.64] ;  /* 0x0000000408291981 */ /* 0x024568000c1e1900 */
[----:B------:R-:W-:Y:S01]  /*5140*/  @!P1 PRMT R84, R0, 0x7610, R84 ;  /* 0x0000761000549816 */ /* 0x000fe20000000054 */
[----:B--2---:R-:W3:Y:S06]  /*5150*/  @!P1 LDC R41, c[0x0][0x880] ;  /* 0x00022000ff299b82 */ /* 0x004eec0000000800 */
.L_x_93:
[----:B---3-5:R-:W-:Y:S01]  /*5160*/  @!P0 FSETP.EQ.AND P1, PT, R41, RZ, PT ;  /* 0x000000ff2900820b */ /* 0x028fe20003f22000 */
[----:B------:R-:W-:Y:S01]  /*5170*/  @!UPT UIADD3 URZ, UPT, UPT, URZ, URZ, URZ ;  /* 0x000000fffffff290 */ /* 0x000fe2000fffe0ff */
[----:B------:R-:W-:Y:S11]  /*5180*/  @!P0 BRA `(.L_x_94) ;  /* 0x0000000000188947 */ /* 0x000ff60003800000 */
[----:B------:R-:W-:Y:S02]  /*5190*/  LOP3.LUT P0, RZ, R84, 0xff, RZ, 0xc0, !PT ;  /* 0x000000ff54ff7812 */ /* 0x000fe4000780c0ff */
[----:B----4-:R-:W-:Y:S04]  /*51a0*/  ISETP.NE.U32.AND P1, PT, R2, RZ, PT ;  /* 0x000000ff0200720c */ /* 0x010fe80003f25070 */
[----:B------:R-:W-:Y:S04]  /*51b0*/  ISETP.NE.AND.EX P1, PT, R3, RZ, PT, P1 ;  /* 0x000000ff0300720c */ /* 0x000fe80003f25310 */
[----:B------:R-:W-:Y:S03]  /*51c0*/  PLOP3.LUT P1, PT, P1, PT, PT, 0x8, 0x80 ;  /* 0x000000000080781c */ /* 0x000fe60000f2e170 */
[----:B------:R-:W-:Y:S11]  /*51d0*/  @P0 FSETP.EQ.AND P1, PT, R41, RZ, PT ;  /* 0x000000ff2900020b */ /* 0x000ff60003f22000 */
[----:B------:R-:W-:Y:S02]  /*51e0*/  @!UPT UIADD3 URZ, UPT, UPT, URZ, URZ, URZ ;  /* 0x000000fffffff290 */ /* 0x000fe4000fffe0ff */
.L_x_94:
[----:B------:R-:W-:Y:S01]  /*51f0*/  ULEA UR4, UR12, UR24, 0x3 ;  /* 0x000000180c047291 */ /* 0x000fe2000f8e18ff */
[----:B-1----:R-:W-:Y:S02]  /*5200*/  SHF.L.U32 R9, R15, 0x1f, RZ ;  /* 0x0000001f0f097819 */ /* 0x002fe400000006ff */
[----:B------:R-:W-:Y:S04]  /*5210*/  ELECT P0, URZ, PT ;  /* 0x0000000000ff782f */ /* 0x000fe80003800000 */
[----:B------:R-:W-:Y:S02]  /*5220*/  PLOP3.LUT P1, PT, P1, P0, PT, 0xf2, 0x2f ;  /* 0x00000000002f781c */ /* 0x000fe40000f21e72 */
[----:B------:R-:W1:Y:S11]  /*5230*/  SYNCS.PHASECHK.TRANS64.TRYWAIT P2, [UR4+0x68], R9 ;  /* 0x00006809ff0075a7 */ /* 0x000e760008041104 */
[----:B------:R-:W-:Y:S05]  /*5240*/  @!P1 IADD3 R8, P0, PT, R16, 0x580, RZ ;  /* 0x0000058010089810 */ /* 0x000fea0007f1e0ff */
[----:B------:R-:W-:Y:S01]  /*5250*/  @!P1 IMAD.X R6, RZ, RZ, R17, P0 ;  /* 0x000000ffff069224 */ /* 0x000fe200000e0611 */
[----:B-1----:R-:W-:Y:S07]  /*5260*/  @!P2 BRA `(.L_x_95) ;  /* 0x0000003c0044a947 */ /* 0x002fee0003800000 */
.L_x_171:
[----:B------:R-:W-:Y:S01]  /*5270*/  @!P1 R2UR UR7, R6 ;  /* 0x00000000060792ca */ /* 0x000fe200000e0000 */
[----:B------:R-:W-:Y:S01]  /*5280*/  UIADD3 UR5, UPT, UPT, UR12, 0x1, URZ ;  /* 0x000000010c057890 */ /* 0x000fe2000fffe0ff */
[----:B------:R-:W-:Y:S01]  /*5290*/  @!P1 R2UR UR6, R8 ;  /* 0x00000000080692ca */ /* 0x000fe200000e0000 */
[----:B------:R-:W-:Y:S01]  /*52a0*/  UIADD3 UR9, UPT, UPT, UR4, 0x50, URZ ;  /* 0x0000005004097890 */ /* 0x000fe2000fffe0ff */
[----:B------:R-:W-:Y:S01]  /*52b0*/  @!P1 IMAD.MOV.U32 R6, RZ, RZ, 0x2000 ;  /* 0x00002000ff069424 */ /* 0x000fe200078e00ff */
[----:B------:R-:W-:Y:S01]  /*52c0*/  UISETP.NE.AND UP0, UPT, UR5, 0x3, UPT ;  /* 0x000000030500788c */ /* 0x000fe2000bf05270 */
[----:B------:R-:W-:Y:S01]  /*52d0*/  VIADD R14, R14, 0x1 ;  /* 0x000000010e0e7836 */ /* 0x000fe20000000000 */
[----:B------:R-:W-:Y:S01]  /*52e0*/  UMOV UR22, 0x0 ;  /* 0x0000000000167882 */ /* 0x000fe20000000000 */
[----:B------:R-:W-:Y:S01]  /*52f0*/  UMOV UR23, 0x10000000 ;  /* 0x1000000000177882 */ /* 0x000fe20000000000 */
[----:B------:R-:W-:Y:S04]  /*5300*/  UPRMT UR20, UR55, 0x654, UR9 ;  /* 0x0000065437147896 */ /* 0x000fe80008000009 */
[----:B-1----:R-:W-:Y:S01]  /*5310*/  IMAD.U32 R9, RZ, RZ, UR7 ;  /* 0x00000007ff097e24 */ /* 0x002fe2000f8e00ff */
[----:B------:R-:W-:Y:S01]  /*5320*/  USEL UR7, URZ, 0x1, UP0 ;  /* 0x00000001ff077887 */ /* 0x000fe20008000000 */
[----:B------:R-:W-:Y:S01]  /*5330*/  IMAD.U32 R8, RZ, RZ, UR6 ;  /* 0x00000006ff087e24 */ /* 0x000fe2000f8e00ff */
[----:B------:R-:W-:Y:S02]  /*5340*/  USEL UR6, UR5, URZ, UP0 ;  /* 0x000000ff05067287 */ /* 0x000fe40008000000 */
[----:B------:R-:W-:Y:S01]  /*5350*/  VOTEU.ALL UP0, P1 ;  /* 0x0000000000ff7886 */ /* 0x000fe20000800000 */
[----:B------:R-:W-:Y:S02]  /*5360*/  @!P1 R2UR UR19, R9 ;  /* 0x00000000091392ca */ /* 0x000fe400000e0000 */
[----:B------:R-:W-:Y:S02]  /*5370*/  @!P1 R2UR UR18, R8 ;  /* 0x00000000081292ca */ /* 0x000fe400000e0000 */
[----:B------:R-:W-:Y:S01]  /*5380*/  @!UP0 ULEA UR5, UR12, UR24, 0xd ;  /* 0x000000180c058291 */ /* 0x000fe2000f8e68ff */
[----:B------:R-:W-:Y:S02]  /*5390*/  LOP3.LUT R15, R15, UR7, RZ, 0x3c, !PT ;  /* 0x000000070f0f7c12 */ /* 0x000fe4000f8e3cff */
[----:B------:R-:W-:Y:S01]  /*53a0*/  UMOV UR12, UR36 ;  /* 0x00000024000c7c82 */ /* 0x000fe20008000000 */
[----:B------:R-:W-:Y:S01]  /*53b0*/  @!UP0 UIADD3 UR8, UPT, UPT, UR5, 0x200, URZ ;  /* 0x0000020005088890 */ /* 0x000fe2000fffe0ff */
[----:B------:R-:W-:Y:S01]  /*53c0*/  SHF.L.U32 R0, R15, 0x1f, RZ ;  /* 0x0000001f0f007819 */ /* 0x000fe200000006ff */
[----:B------:R-:W-:Y:S01]  /*53d0*/  VOTEU.ALL UP0, P1 ;  /* 0x0000000000ff7886 */ /* 0x000fe20000800000 */
[----:B------:R-:W-:Y:S06]  /*53e0*/  ULEA UR5, UR6, UR24, 0x3 ;  /* 0x0000001806057291 */ /* 0x000fec000f8e18ff */
[----:B------:R1:W-:Y:S01]  /*53f0*/  @!UP0 UTMALDG.3D [UR8], [UR18], desc[UR22] ;  /* 0x00001608120085b4 */ /* 0x0003e20008011000 */
[----:B------:R1:W-:Y:S01]  /*5400*/  @!P1 SYNCS.ARRIVE.TRANS64.RED.A0TR RZ, [UR4+0x50], R6 ;  /* 0x00005006ffff99a7 */ /* 0x0003e20008300404 */
[----:B------:R-:W-:Y:S01]  /*5410*/  SYNCS.ARRIVE.TRANS64.RED.A1T0 RZ, [UR20], RZ ;  /* 0x000000ffffff79a7 */ /* 0x000fe20008100414 */
[----:B------:R-:W2:Y:S02]  /*5420*/  SYNCS.PHASECHK.TRANS64.TRYWAIT P0, [UR5+0x68], R0 ;  /* 0x00006800ff0075a7 */ /* 0x000ea40008001105 */
[----:B-12---:R-:W-:Y:S05]  /*5430*/  @!P0 BRA `(.L_x_96) ;  /* 0x0000003800e88947 */ /* 0x006fea0003800000 */
.L_x_173:
[----:B------:R-:W-:Y:S01]  /*5440*/  UIADD3 UR9, UPT, UPT, UR5, 0x50, URZ ;  /* 0x0000005005097890 */ /* 0x000fe2000fffe0ff */
[----:B------:R-:W-:Y:S01]  /*5450*/  @!P1 IADD3 R6, P0, PT, R16, 0x580, RZ ;  /* 0x0000058010069810 */ /* 0x000fe20007f1e0ff */
[----:B------:R-:W-:Y:S01]  /*5460*/  UPLOP3.LUT UP3, UPT, UPT, UPT, UPT, 0x80, 0x8 ;  /* 0x000000000008789c */ /* 0x000fe20003f6f070 */
[----:B------:R-:W-:Y:S01]  /*5470*/  R2UR UR23, R86 ;  /* 0x00000000561772ca */ /* 0x000fe200000e0000 */
[----:B------:R-:W-:Y:S01]  /*5480*/  UMOV UR20, 0x0 ;  /* 0x0000000000147882 */ /* 0x000fe20000000000 */
[----:B------:R-:W-:Y:S01]  /*5490*/  @!P1 R2UR UR7, R6 ;  /* 0x00000000060792ca */ /* 0x000fe200000e0000 */
[----:B-1----:R-:W-:Y:S01]  /*54a0*/  @!P1 IMAD.X R0, RZ, RZ, R17, P0 ;  /* 0x000000ffff009224 */ /* 0x002fe200000e0611 */
[----:B------:R-:W-:Y:S01]  /*54b0*/  UMOV UR21, 0x10000000 ;  /* 0x1000000000157882 */ /* 0x000fe20000000000 */
[----:B------:R-:W-:Y:S01]  /*54c0*/  UMOV UR12, UR36 ;  /* 0x00000024000c7c82 */ /* 0x000fe20008000000 */
[----:B------:R-:W-:Y:S01]  /*54d0*/  VOTEU.ALL UP0, P1 ;  /* 0x0000000000ff7886 */ /* 0x000fe20000800000 */
[----:B------:R-:W-:Y:S01]  /*54e0*/  R2UR UR22, R87 ;  /* 0x00000000571672ca */ /* 0x000fe200000e0000 */
[----:B------:R-:W-:Y:S01]  /*54f0*/  UMOV UR36, UR27 ;  /* 0x0000001b00247c82 */ /* 0x000fe20008000000 */
[----:B------:R-:W-:Y:S02]  /*5500*/  @!P1 R2UR UR4, R0 ;  /* 0x00000000000492ca */ /* 0x000fe400000e0000 */
[----:B------:R-:W-:Y:S01]  /*5510*/  @!UP0 UIADD3 UR10, UPT, UPT, UR10, 0x20, URZ ;  /* 0x000000200a0a8890 */ /* 0x000fe2000fffe0ff */
[C---:B------:R-:W-:Y:S01]  /*5520*/  ISETP.NE.AND P0, PT, R14.reuse, 0x2, PT ;  /* 0x000000020e00780c */ /* 0x040fe20003f05270 */
[----:B------:R-:W-:Y:S02]  /*5530*/  UIADD3 UR26, UPT, UPT, UR13, UR23, URZ ;  /* 0x000000170d1a7290 */ /* 0x000fe4000fffe0ff */
[----:B------:R-:W-:Y:S01]  /*5540*/  IMAD.U32 R8, RZ, RZ, UR7 ;  /* 0x00000007ff087e24 */ /* 0x000fe2000f8e00ff */
[----:B------:R-:W-:Y:S02]  /*5550*/  SEL R0, RZ, 0x1, P0 ;  /* 0x00000001ff007807 */ /* 0x000fe40000000000 */
[----:B------:R-:W-:Y:S02]  /*5560*/  SEL R14, R14, RZ, P0 ;  /* 0x000000ff0e0e7207 */ /* 0x000fe40000000000 */
[----:B------:R-:W-:Y:S01]  /*5570*/  @!P1 R2UR UR18, R8 ;  /* 0x00000000081292ca */ /* 0x000fe200000e0000 */
[----:B------:R-:W-:Y:S01]  /*5580*/  UIADD3 UR25, UPT, UPT, UR14, UR22, URZ ;  /* 0x000000160e197290 */ /* 0x000fe2000fffe0ff */
[----:B------:R-:W-:Y:S01]  /*5590*/  IMAD.U32 R9, RZ, RZ, UR4 ;  /* 0x00000004ff097e24 */ /* 0x000fe2000f8e00ff */
[----:B------:R-:W-:Y:S01]  /*55a0*/  @!UP0 ULEA UR4, UR6, UR24, 0xd ;  /* 0x0000001806048291 */ /* 0x000fe2000f8e68ff */
[----:B------:R-:W-:Y:S03]  /*55b0*/  LOP3.LUT R13, R13, R0, RZ, 0x3c, !PT ;  /* 0x000000000d0d7212 */ /* 0x000fe600078e3cff */
[----:B------:R-:W-:Y:S01]  /*55c0*/  @!P1 R2UR UR19, R9 ;  /* 0x00000000091392ca */ /* 0x000fe200000e0000 */
[----:B------:R-:W-:Y:S01]  /*55d0*/  @!UP0 UIADD3 UR8, UPT, UPT, UR4, 0x200, URZ ;  /* 0x0000020004088890 */ /* 0x000fe2000fffe0ff */
[----:B------:R-:W-:Y:S01]  /*55e0*/  VOTEU.ALL UP0, P1 ;  /* 0x0000000000ff7886 */ /* 0x000fe20000800000 */
[----:B------:R-:W-:Y:S10]  /*55f0*/  UPRMT UR4, UR55, 0x654, UR9 ;  /* 0x0000065437047896 */ /* 0x000ff40008000009 */
[----:B------:R1:W-:Y:S01]  /*5600*/  @!UP0 UTMALDG.3D [UR8], [UR18], desc[UR20] ;  /* 0x00001408120085b4 */ /* 0x0003e20008011000 */
[----:B------:R3:W-:Y:S01]  /*5610*/  @!P1 SYNCS.ARRIVE.TRANS64.RED.A0TR RZ, [UR5+0x50], R7 ;  /* 0x00005007ffff99a7 */ /* 0x0007e20008300405 */
[----:B------:R-:W-:Y:S01]  /*5620*/  SYNCS.ARRIVE.TRANS64.RED.A1T0 RZ, [UR4], RZ ;  /* 0x000000ffffff79a7 */ /* 0x000fe20008100404 */
[----:B------:R-:W-:Y:S04]  /*5630*/  UIADD3 UR4, UPT, UPT, UR6, 0x1, URZ ;  /* 0x0000000106047890 */ /* 0x000fe8000fffe0ff */
[----:B------:R-:W-:Y:S04]  /*5640*/  UISETP.NE.AND UP0, UPT, UR4, 0x3, UPT ;  /* 0x000000030400788c */ /* 0x000fe8000bf05270 */
[----:B------:R-:W-:Y:S06]  /*5650*/  USEL UR5, URZ, 0x1, UP0 ;  /* 0x00000001ff057887 */ /* 0x000fec0008000000 */
[----:B------:R-:W-:Y:S01]  /*5660*/  LOP3.LUT R15, R15, UR5, RZ, 0x3c, !PT ;  /* 0x000000050f0f7c12 */ /* 0x000fe2000f8e3cff */
[----:B-1----:R-:W-:Y:S01]  /*5670*/  USEL UR12, UR4, URZ, UP0 ;  /* 0x000000ff040c7287 */ /* 0x002fe20008000000 */
[----:B------:R-:W-:Y:S11]  /*5680*/  BRA.U UP1, `(.L_x_97) ;  /* 0xfffffff101f07547 */ /* 0x000ff6000b83ffff */
[----:B------:R-:W-:Y:S01]  /*5690*/  UIADD3 UR24, UPT, UPT, UR24, 0x68, URZ ;  /* 0x0000006818187890 */ /* 0x000fe2000fffe0ff */
[----:B----4-:R-:W-:-:S03]  /*56a0*/  SHF.L.U32 R3, R15, 0x1f, RZ ;  /* 0x0000001f0f037819 */ /* 0x010fc600000006ff */
[----:B------:R-:W-:-:S09]  /*56b0*/  ULEA UR4, UR12, UR24, 0x3 ;  /* 0x000000180c047291 */ /* 0x000fd2000f8e18ff */
[----:B------:R-:W1:Y:S02]  /*56c0*/  SYNCS.PHASECHK.TRANS64.TRYWAIT P0, [UR4], R3 ;  /* 0x00000003ff0075a7 */ /* 0x000e640008001104 */
[----:B-1----:R-:W-:Y:S05]  /*56d0*/  @!P0 BRA `(.L_x_98) ;  /* 0x0000003800588947 */ /* 0x002fea0003800000 */
.L_x_175:
        /* <DEDUP_REMOVED lines=9> */
.L_x_177:
        /* <DEDUP_REMOVED lines=8> */
.L_x_100:
[----:B-1----:R1:W2:Y:S02]  /*57f0*/  SYNCS.PHASECHK.TRANS64.TRYWAIT P0, [R0+URZ], R3 ;  /* 0x00000003000075a7 */ /* 0x0022a400080011ff */
[----:B--2---:R-:W-:Y:S05]  /*5800*/  @!P0 NANOSLEEP.SYNCS 0x989680 ;  /* 0x009896800000895d */ /* 0x004fea0003900000 */
[----:B------:R-:W2:Y:S02]  /*5810*/  @!P0 SYNCS.PHASECHK.TRANS64 P0, [R0+URZ], R3 ;  /* 0x00000003000085a7 */ /* 0x000ea400080010ff */
[----:B--2---:R-:W-:Y:S05]  /*5820*/  @P0 EXIT ;  /* 0x000000000000094d */ /* 0x004fea0003800000 */
[----:B------:R-:W-:Y:S05]  /*5830*/  BRA `(.L_x_100) ;  /* 0xfffffffc00ec7947 */ /* 0x000fea000383ffff */
.L_x_88:
[----:B------:R-:W-:-:S06]  /*5840*/  UISETP.GE.AND UP0, UPT, UR18, 0x4, UPT ;  /* 0x000000041200788c */ /* 0x000fcc000bf06270 */
[----:B------:R-:W-:-:S13]  /*5850*/  PLOP3.LUT P0, PT, PT, PT, UP0, 0x80, 0x8 ;  /* 0x000000000008781c */ /* 0x000fda0003f0f008 */
[----:B------:R-:W-:Y:S05]  /*5860*/  @!P0 EXIT ;  /* 0x000000000000894d */ /* 0x000fea0003800000 */
[----:B------:R-:W-:Y:S01]  /*5870*/  BAR.SYNC.DEFER_BLOCKING 0x6, 0xa0 ;  /* 0x0182800000007b1d */ /* 0x000fe20000010000 */
[C---:B------:R-:W-:Y:S01]  /*5880*/  IMAD.SHL.U32 R2, R92.reuse, 0x20, RZ ;  /* 0x000000205c027824 */ /* 0x040fe200078e00ff */
[C---:B------:R-:W-:Y:S01]  /*5890*/  LOP3.LUT R93, R92.reuse, 0x2, RZ, 0xc0, !PT ;  /* 0x000000025c5d7812 */ /* 0x040fe200078ec0ff */
[C---:B------:R-:W-:Y:S01]  /*58a0*/  IMAD.SHL.U32 R97, R92.reuse, 0x4, RZ ;  /* 0x000000045c617824 */ /* 0x040fe200078e00ff */
[C---:B------:R-:W-:Y:S01]  /*58b0*/  LOP3.LUT R98, R92.reuse, 0x60, RZ, 0xc0, !PT ;  /* 0x000000605c627812 */ /* 0x040fe200078ec0ff */
[----:B------:R-:W-:Y:S01]  /*58c0*/  IMAD.U32 R37, R92, 0x10000, RZ ;  /* 0x000100005c257824 */ /* 0x000fe200078e00ff */
[----:B------:R-:W-:Y:S01]  /*58d0*/  UMOV UR47, 0x400 ;  /* 0x00000400002f7882 */ /* 0x000fe20000000000 */
[----:B------:R-:W1:Y:S01]  /*58e0*/  LDCU.64 UR4, c[0x0][0x890] ;  /* 0x00011200ff0477ac */ /* 0x000e620008000a00 */
[----:B------:R-:W2:Y:S01]  /*58f0*/  LDC.64 R78, c[0x0][0x8b0] ;  /* 0x00022c00ff4e7b82 */ /* 0x000ea20000000a00 */
[----:B------:R-:W-:Y:S01]  /*5900*/  LOP3.LUT R4, R2, 0xc0, RZ, 0xc0, !PT ;  /* 0x000000c002047812 */ /* 0x000fe200078ec0ff */
[----:B------:R-:W-:Y:S01]  /*5910*/  HFMA2 R36, -RZ, RZ, 0, 0 ;  /* 0x00000000ff247431 */ /* 0x000fe200000001ff */
[----:B------:R-:W-:Y:S01]  /*5920*/  ULEA UR47, UR55, UR47, 0x18 ;  /* 0x0000002f372f7291 */ /* 0x000fe2000f8ec0ff */
[----:B------:R-:W-:-:S02]  /*5930*/  LOP3.LUT R92, R92, 0x4, RZ, 0xc0, !PT ;  /* 0x000000045c5c7812 */ /* 0x000fc400078ec0ff */
[----:B------:R-:W-:Y:S02]  /*5940*/  CS2R R94, SRZ ;  /* 0x00000000005e7805 */ /* 0x000fe4000001ff00 */
[----:B------:R-:W-:Y:S01]  /*5950*/  LOP3.LUT R97, R4, 0x18, R97, 0xf8, !PT ;  /* 0x0000001804617812 */ /* 0x000fe200078ef861 */
[----:B------:R-:W-:Y:S01]  /*5960*/  IMAD.MOV.U32 R91, RZ, RZ, RZ ;  /* 0x000000ffff5b7224 */ /* 0x000fe200078e00ff */
[----:B------:R-:W3:Y:S01]  /*5970*/  LDC.64 R76, c[0x0][0x8a8] ;  /* 0x00022a00ff4c7b82 */ /* 0x000ee20000000a00 */
[----:B------:R-:W-:Y:S01]  /*5980*/  LOP3.LUT R37, R37, 0x600000, RZ, 0xc0, !PT ;  /* 0x0060000025257812 */ /* 0x000fe200078ec0ff */
[----:B------:R-:W-:Y:S01]  /*5990*/  IMAD.MOV R93, RZ, RZ, -R93 ;  /* 0x000000ffff5d7224 */ /* 0x000fe200078e0a5d */
[C---:B------:R-:W-:Y:S01]  /*59a0*/  IADD3 R96, PT, PT, -R92.reuse, 0x2, RZ ;  /* 0x000000025c607810 */ /* 0x040fe20007ffe1ff */
[----:B------:R-:W4:Y:S01]  /*59b0*/  LDCU UR63, c[0x0][0x370] ;  /* 0x00006e00ff3f77ac */ /* 0x000f220008000800 */
[----:B------:R-:W-:Y:S02]  /*59c0*/  LOP3.LUT R97, R97, 0xf20, R2, 0xf8, !PT ;  /* 0x00000f2061617812 */ /* 0x000fe400078ef802 */
[----:B------:R-:W-:Y:S01]  /*59d0*/  IADD3 R92, PT, PT, -R92, RZ, RZ ;  /* 0x000000ff5c5c7210 */ /* 0x000fe20007ffe1ff */
[----:B------:R-:W4:Y:S01]  /*59e0*/  LDS R0, [UR47+0x140] ;  /* 0x0001402fff007984 */ /* 0x000f220008000800 */
[----:B-1----:R-:W-:Y:S01]  /*59f0*/  IMAD.U32 R100, RZ, RZ, UR4 ;  /* 0x00000004ff647e24 */ /* 0x002fe2000f8e00ff */
[----:B------:R-:W-:Y:S01]  /*5a00*/  UIADD3 UR4, UPT, UPT, UR47, 0x200, URZ ;  /* 0x000002002f047890 */ /* 0x000fe2000fffe0ff */
[----:B------:R-:W-:Y:S01]  /*5a10*/  IMAD.U32 R99, RZ, RZ, UR5 ;  /* 0x00000005ff637e24 */ /* 0x000fe2000f8e00ff */
[----:B------:R-:W-:Y:S01]  /*5a20*/  UMOV UR54, 0x1 ;  /* 0x0000000100367882 */ /* 0x000fe20000000000 */
[----:B------:R-:W-:Y:S01]  /*5a30*/  IMAD.SHL.U32 R96, R96, 0x10, RZ ;  /* 0x0000001060607824 */ /* 0x000fe200078e00ff */
[----:B------:R-:W-:Y:S01]  /*5a40*/  UMOV UR46, URZ ;  /* 0x000000ff002e7c82 */ /* 0x000fe20008000000 */
[----:B------:R-:W1:Y:S01]  /*5a50*/  LDCU UR43, c[0x0][0xb0c] ;  /* 0x00016180ff2b77ac */ /* 0x000e620008000800 */
[----:B------:R-:W-:Y:S01]  /*5a60*/  IMAD.U32 R102, RZ, RZ, UR4 ;  /* 0x00000004ff667e24 */ /* 0x000fe2000f8e00ff */
[----:B------:R-:W-:Y:S01]  /*5a70*/  LEA R97, R97, UR4, 0x1 ;  /* 0x0000000461617c11 */ /* 0x000fe2000f8e08ff */
[----:B------:R-:W1:Y:S01]  /*5a80*/  LDCU UR39, c[0x0][0xb30] ;  /* 0x00016600ff2777ac */ /* 0x000e620008000800 */
[----:B------:R-:W1:Y:S01]  /*5a90*/  LDCU.64 UR60, c[0x0][0x888] ;  /* 0x00011100ff3c77ac */ /* 0x000e620008000a00 */
[----:B------:R-:W1:Y:S01]  /*5aa0*/  LDCU.64 UR40, c[0x0][0xb28] ;  /* 0x00016500ff2877ac */ /* 0x000e620008000a00 */
[----:B------:R-:W1:Y:S01]  /*5ab0*/  LDCU.128 UR56, c[0x0][0xb10] ;  /* 0x00016200ff3877ac */ /* 0x000e620008000c00 */
[----:B------:R-:W1:Y:S01]  /*5ac0*/  LDCU UR62, c[0x0][0x374] ;  /* 0x00006e80ff3e77ac */ /* 0x000e620008000800 */
[----:B------:R-:W-:Y:S01]  /*5ad0*/  UMOV UR53, URZ ;  /* 0x000000ff00357c82 */ /* 0x000fe20008000000 */
[----:B------:R-:W-:Y:S01]  /*5ae0*/  UMOV UR52, URZ ;  /* 0x000000ff00347c82 */ /* 0x000fe20008000000 */
[----:B-1234-:R-:W-:-:S07]  /*5af0*/  IMAD.IADD R37, R0, 0x1, R37 ;  /* 0x0000000100257824 */ /* 0x01efce00078e0225 */
.L_x_131:
[C---:B------:R-:W-:Y:S02]  /*5b00*/  LEA R0, R91.reuse, UR47, 0x3 ;  /* 0x0000002f5b007c11 */ /* 0x040fe4000f8e18ff */
[----:B------:R-:W-:Y:S02]  /*5b10*/  SHF.L.U32 R3, R94, 0x1f, RZ ;  /* 0x0000001f5e037819 */ /* 0x000fe400000006ff */
[----:B------:R-:W-:Y:S02]  /*5b20*/  LEA R5, R91, UR47, 0x4 ;  /* 0x0000002f5b057c11 */ /* 0x000fe4000f8e20ff */
[----:B-1----:R-:W1:Y:S02]  /*5b30*/  SYNCS.PHASECHK.TRANS64.TRYWAIT P0, [R0+URZ+0x90], R3 ;  /* 0x00009003000075a7 */ /* 0x002e6400080011ff */
[----:B-1----:R-:W-:Y:S05]  /*5b40*/  @!P0 BRA `(.L_x_101) ;  /* 0x00000034006c8947 */ /* 0x002fea0003800000 */
.L_x_178:
[----:B------:R-:W-:Y:S01]  /*5b50*/  R2UR UR7, R101 ;  /* 0x00000000650772ca */ /* 0x000fe200000e0000 */
[----:B------:R-:W2:Y:S01]  /*5b60*/  LDS.128 R4, [R5+0x120] ;  /* 0x0001200005047984 */ /* 0x000ea20000000c00 */
[----:B-1----:R-:W-:Y:S01]  /*5b70*/  VIADD R0, R0, 0xa0 ;  /* 0x000000a000007836 */ /* 0x002fe20000000000 */
[----:B------:R-:W-:Y:S04]  /*5b80*/  UISETP.GE.AND UP0, UPT, UR42, 0x1, UPT ;  /* 0x000000012a00788c */ /* 0x000fe8000bf06270 */
[----:B------:R-:W-:Y:S01]  /*5b90*/  PRMT R0, RZ, 0x654, R0 ;  /* 0x00000654ff007816 */ /* 0x000fe20000000000 */
[----:B------:R-:W-:Y:S01]  /*5ba0*/  @!PT LDS RZ, [RZ] ;  /* 0x00000000fffff984 */ /* 0x000fe20000000800 */
[----:B------:R-:W-:Y:S01]  /*5bb0*/  @!PT LDS RZ, [RZ] ;  /* 0x00000000fffff984 */ /* 0x000fe20000000800 */
[----:B------:R-:W-:Y:S01]  /*5bc0*/  @!PT LDS RZ, [RZ] ;  /* 0x00000000fffff984 */ /* 0x000fe20000000800 */
[----:B------:R-:W-:Y:S01]  /*5bd0*/  @!PT LDS RZ, [RZ] ;  /* 0x00000000fffff984 */ /* 0x000fe20000000800 */
[----:B------:R1:W-:Y:S06]  /*5be0*/  MEMBAR.ALL.CTA ;  /* 0x0000000000007992 */ /* 0x0003ec0000008000 */
[----:B-1----:R-:W1:Y:S02]  /*5bf0*/  FENCE.VIEW.ASYNC.S ;  /* 0x00000000000073c6 */ /* 0x002e640000000000 */
[----:B-1----:R1:W-:Y:S01]  /*5c00*/  SYNCS.ARRIVE.TRANS64.RED.A1T0 RZ, [R0+URZ], RZ ;  /* 0x000000ff00ff79a7 */ /* 0x0023e200081004ff */
[----:B--2---:R-:W-:Y:S11]  /*5c10*/  LOP3.LUT P0, RZ, R6, 0x1, RZ, 0xc0, !PT ;  /* 0x0000000106ff7812 */ /* 0x004ff6000780c0ff */
[----:B------:R-:W-:Y:S02]  /*5c20*/  @!UPT UIADD3 URZ, UPT, UPT, URZ, URZ, URZ ;  /* 0x000000fffffff290 */ /* 0x000fe4000fffe0ff */
[----:B------:R-:W-:Y:S01]  /*5c30*/  VOTEU.ANY UP1, P0 ;  /* 0x0000000000ff7886 */ /* 0x000fe20000020100 */
[----:B------:R-:W-:Y:S01]  /*5c40*/  PLOP3.LUT P0, PT, PT, PT, UP1, 0x80, 0x8 ;  /* 0x000000000008781c */ /* 0x000fe20003f0f018 */
[----:B------:R-:W-:Y:S06]  /*5c50*/  UP2UR UR4, UPR, URZ, 0x2 ;  /* 0x00000002ff047883 */ /* 0x000fec0008000000 */
[----:B------:R-:W-:Y:S06]  /*5c60*/  IMAD.U32 R103, RZ, RZ, UR4 ;  /* 0x00000004ff677e24 */ /* 0x000fec000f8e00ff */
[----:B------:R-:W-:Y:S02]  /*5c70*/  @P0 SHF.R.U32.HI R2, RZ, 0x10, R5 ;  /* 0x00000010ff020819 */ /* 0x000fe40000011605 */
[----:B------:R-:W-:Y:S02]  /*5c80*/  @P0 MOV R3, R4 ;  /* 0x0000000400030202 */ /* 0x000fe40000000f00 */
[----:B------:R-:W-:Y:S02]  /*5c90*/  @P0 R2UR UR4, R2 ;  /* 0x00000000020402ca */ /* 0x000fe400000e0000 */
[----:B------:R-:W-:Y:S02]  /*5ca0*/  @P0 LOP3.LUT R4, R5, 0xffff, RZ, 0xc0, !PT ;  /* 0x0000ffff05040812 */ /* 0x000fe400078ec0ff */
[----:B------:R-:W-:Y:S02]  /*5cb0*/  @P0 R2UR UR6, R3 ;  /* 0x00000000030602ca */ /* 0x000fe400000e0000 */
[----:B------:R-:W-:Y:S07]  /*5cc0*/  @P0 R2UR UR5, R4 ;  /* 0x00000000040502ca */ /* 0x000fee00000e0000 */
[----:B------:R-:W-:Y:S02]  /*5cd0*/  @UP1 UMOV UR7, UR4 ;  /* 0x0000000400071c82 */ /* 0x000fe40008000000 */
[----:B------:R-:W-:Y:S02]  /*5ce0*/  IMAD.U32 R101, RZ, RZ, UR7 ;  /* 0x00000007ff657e24 */ /* 0x000fe4000f8e00ff */
[----:B------:R-:W-:Y:S02]  /*5cf0*/  @UP1 UMOV UR38, UR6 ;  /* 0x0000000600261c82 */ /* 0x000fe40008000000 */
[----:B------:R-:W-:Y:S01]  /*5d00*/  @UP1 UMOV UR37, UR5 ;  /* 0x0000000500251c82 */ /* 0x000fe20008000000 */
[----:B-1----:R-:W-:Y:S05]  /*5d10*/  BRA.U !UP0, `(.L_x_102) ;  /* 0x0000000108cc7547 */ /* 0x002fea000b800000 */
[----:B------:R-:W1:Y:S01]  /*5d20*/  LDCU UR12, c[0x0][0xb20] ;  /* 0x00016400ff0c77ac */ /* 0x000e620008000800 */
[----:B------:R-:W-:Y:S02]  /*5d30*/  UIMAD.WIDE.U32 UR4, UR62, UR59, URZ ;  /* 0x0000003b3e0472a5 */ /* 0x000fe4000f8e00ff */
[----:B------:R-:W-:Y:S02]  /*5d40*/  UIMAD.WIDE.U32 UR6, UR63, UR56, URZ ;  /* 0x000000383f0672a5 */ /* 0x000fe4000f8e00ff */
[----:B------:R-:W-:Y:S02]  /*5d50*/  UISETP.NE.AND UP0, UPT, UR58, 0x1, UPT ;  /* 0x000000013a00788c */ /* 0x000fe4000bf05270 */
[----:B------:R-:W-:Y:S02]  /*5d60*/  UIMAD.WIDE.U32 UR8, UR37, UR59, URZ ;  /* 0x0000003b250872a5 */ /* 0x000fe4000f8e00ff */
[----:B------:R-:W-:Y:S02]  /*5d70*/  UIMAD.WIDE.U32 UR10, UR38, UR56, URZ ;  /* 0x00000038260a72a5 */ /* 0x000fe4000f8e00ff */
[----:B------:R-:W-:Y:S02]  /*5d80*/  UISETP.NE.AND UP1, UPT, UR43, 0x1, UPT ;  /* 0x000000012b00788c */ /* 0x000fe4000bf25270 */
[----:B------:R-:W-:Y:S01]  /*5d90*/  UISETP.NE.AND UP2, UPT, UR42, 0x1, UPT ;  /* 0x000000012a00788c */ /* 0x000fe2000bf45270 */
[----:B------:R-:W-:Y:S02]  /*5da0*/  UMOV UR4, UR5 ;  /* 0x0000000500047c82 */ /* 0x000fe40008000000 */
[----:B-1----:R-:W-:Y:S03]  /*5db0*/  USHF.R.U32.HI UR5, URZ, UR12, UR4 ;  /* 0x0000000cff057299 */ /* 0x002fe60008011604 */
[----:B------:R-:W-:Y:S02]  /*5dc0*/  UMOV UR4, UR7 ;  /* 0x0000000700047c82 */ /* 0x000fe40008000000 */
[----:B------:R-:W-:Y:S02]  /*5dd0*/  USHF.R.U32.HI UR7, URZ, UR57, UR4 ;  /* 0x00000039ff077299 */ /* 0x000fe40008011604 */
[----:B------:R-:W-:Y:S02]  /*5de0*/  USEL UR4, UR62, UR5, !UP0 ;  /* 0x000000053e047287 */ /* 0x000fe4000c000000 */
[----:B------:R-:W-:Y:S01]  /*5df0*/  USEL UR7, UR63, UR7, !UP1 ;  /* 0x000000073f077287 */ /* 0x000fe2000c800000 */
[----:B------:R-:W-:Y:S01]  /*5e00*/  UMOV UR5, UR9 ;  /* 0x0000000900057c82 */ /* 0x000fe20008000000 */
[----:B------:R-:W-:Y:S02]  /*5e10*/  UIMAD.WIDE.U32 UR8, UR4, UR40, URZ ;  /* 0x00000028040872a5 */ /* 0x000fe4000f8e00ff */
[----:B------:R-:W-:Y:S03]  /*5e20*/  USHF.R.U32.HI UR6, URZ, UR12, UR5 ;  /* 0x0000000cff067299 */ /* 0x000fe60008011605 */
[----:B------:R-:W-:Y:S01]  /*5e30*/  UMOV UR5, UR11 ;  /* 0x0000000b00057c82 */ /* 0x000fe20008000000 */
[----:B------:R-:W-:Y:S02]  /*5e40*/  UIMAD.WIDE.U32 UR10, UR7, UR40, URZ ;  /* 0x00000028070a72a5 */ /* 0x000fe4000f8e00ff */
[----:B------:R-:W-:Y:S02]  /*5e50*/  USHF.R.U32.HI UR12, URZ, UR57, UR5 ;  /* 0x00000039ff0c7299 */ /* 0x000fe40008011605 */
[----:B------:R-:W-:Y:S01]  /*5e60*/  USEL UR6, UR37, UR6, !UP0 ;  /* 0x0000000625067287 */ /* 0x000fe2000c000000 */
[----:B------:R-:W-:Y:S02]  /*5e70*/  UMOV UR5, UR9 ;  /* 0x0000000900057c82 */ /* 0x000fe40008000000 */
[----:B------:R-:W-:Y:S01]  /*5e80*/  UMOV UR10, UR11 ;  /* 0x0000000b000a7c82 */ /* 0x000fe20008000000 */
[----:B------:R-:W-:Y:S02]  /*5e90*/  @UP2 USHF.R.U32.HI UR4, URZ, UR41, UR5 ;  /* 0x00000029ff042299 */ /* 0x000fe40008011605 */
[----:B------:R-:W-:Y:S02]  /*5ea0*/  @UP2 USHF.R.U32.HI UR7, URZ, UR41, UR10 ;  /* 0x00000029ff072299 */ /* 0x000fe4000801160a */
[----:B------:R-:W-:Y:S02]  /*5eb0*/  UIMAD UR4, UR42, UR4, URZ ;  /* 0x000000042a0472a4 */ /* 0x000fe4000f8e02ff */
[----:B------:R-:W-:Y:S02]  /*5ec0*/  UIMAD.WIDE.U32 UR10, UR6, UR40, URZ ;  /* 0x00000028060a72a5 */ /* 0x000fe4000f8e00ff */
[----:B------:R-:W-:Y:S02]  /*5ed0*/  USEL UR5, UR38, UR12, !UP1 ;  /* 0x0000000c26057287 */ /* 0x000fe4000c800000 */
[----:B------:R-:W-:Y:S02]  /*5ee0*/  UIMAD UR8, UR42, UR7, URZ ;  /* 0x000000072a0872a4 */ /* 0x000fe4000f8e02ff */
[----:B------:R-:W-:Y:S03]  /*5ef0*/  UISETP.GE.AND UP0, UPT, UR6, UR4, UPT ;  /* 0x000000040600728c */ /* 0x000fe6000bf06270 */
[----:B------:R-:W-:Y:S01]  /*5f00*/  UMOV UR4, UR11 ;  /* 0x0000000b00047c82 */ /* 0x000fe20008000000 */
[----:B------:R-:W-:Y:S02]  /*5f10*/  UISETP.GE.OR UP0, UPT, UR5, UR8, UP0 ;  /* 0x000000080500728c */ /* 0x000fe40008706670 */
[----:B------:R-:W-:Y:S02]  /*5f20*/  USHF.R.U32.HI UR4, URZ, UR41, UR4 ;  /* 0x00000029ff047299 */ /* 0x000fe40008011604 */
[----:B------:R-:W-:Y:S02]  /*5f30*/  UIMAD.WIDE.U32 UR8, UR5, UR40, URZ ;  /* 0x00000028050872a5 */ /* 0x000fe4000f8e00ff */
[----:B------:R-:W-:Y:S02]  /*5f40*/  USEL UR11, UR6, UR4, !UP2 ;  /* 0x00000004060b7287 */ /* 0x000fe4000d000000 */
[----:B------:R-:W-:Y:S02]  /*5f50*/  UIADD3 UR8, UPT, UPT, -UR5, URZ, URZ ;  /* 0x000000ff05087290 */ /* 0x000fe4000fffe1ff */
[----:B------:R-:W-:Y:S01]  /*5f60*/  UIADD3 UR10, UPT, UPT, -UR11, URZ, URZ ;  /* 0x000000ff0b0a7290 */ /* 0x000fe2000fffe1ff */
[----:B------:R-:W-:Y:S01]  /*5f70*/  @!UP0 UMOV UR4, UR9 ;  /* 0x0000000900048c82 */ /* 0x000fe20008000000 */
[----:B------:R-:W-:Y:S02]  /*5f80*/  UIADD3 UR9, UPT, UPT, -UR6, URZ, URZ ;  /* 0x000000ff06097290 */ /* 0x000fe4000fffe1ff */
[----:B------:R-:W-:Y:S02]  /*5f90*/  @!UP0 USHF.R.U32.HI UR4, URZ, UR41, UR4 ;  /* 0x00000029ff048299 */ /* 0x000fe40008011604 */
[----:B------:R-:W-:Y:S02]  /*5fa0*/  UIMAD UR10, UR42, UR10, UR6 ;  /* 0x0000000a2a0a72a4 */ /* 0x000fe4000f8e0206 */
[----:B------:R-:W-:Y:S04]  /*5fb0*/  @!UP0 USEL UR4, UR5, UR4, !UP2 ;  /* 0x0000000405048287 */ /* 0x000fe8000d000000 */
[----:B------:R-:W-:Y:S02]  /*5fc0*/  @!UP0 UIMAD UR10, UR7, UR10, UR4 ;  /* 0x0000000a070a82a4 */ /* 0x000fe4000f8e0204 */
[----:B------:R-:W-:Y:S02]  /*5fd0*/  @!UP0 UIADD3 UR11, UPT, UPT, UR11, -UR4, URZ ;  /* 0x800000040b0b8290 */ /* 0x000fe4000fffe0ff */
[----:B------:R-:W-:Y:S02]  /*5fe0*/  UIMAD UR7, UR43, UR8, UR38 ;  /* 0x000000082b0772a4 */ /* 0x000fe4000f8e0226 */
[----:B------:R-:W-:Y:S02]  /*5ff0*/  @!UP0 UIMAD UR6, UR11, UR42, UR5 ;  /* 0x0000002a0b0682a4 */ /* 0x000fe4000f8e0205 */
[----:B------:R-:W-:Y:S01]  /*6000*/  UIMAD UR4, UR58, UR9, UR37 ;  /* 0x000000093a0472a4 */ /* 0x000fe2000f8e0225 */
[----:B------:R-:W-:Y:S02]  /*6010*/  @!UP0 UMOV UR5, UR10 ;  /* 0x0000000a00058c82 */ /* 0x000fe40008000000 */
[----:B------:R-:W-:Y:S02]  /*6020*/  UIMAD UR38, UR5, UR43, UR7 ;  /* 0x0000002b052672a4 */ /* 0x000fe4000f8e0207 */
[----:B------:R-:W-:Y:S11]  /*6030*/  UIMAD UR37, UR6, UR58, UR4 ;  /* 0x0000003a062572a4 */ /* 0x000ff6000f8e0204 */
[----:B------:R-:W-:Y:S01]  /*6040*/  @!UPT UIADD3 URZ, UPT, UPT, URZ, URZ, URZ ;  /* 0x000000fffffff290 */ /* 0x000fe2000fffe0ff */
.L_x_102:
[----:B------:R-:W-:Y:S01]  /*6050*/  UISETP.NE.AND UP0, UPT, UR39, 0x1, UPT ;  /* 0x000000012700788c */ /* 0x000fe2000bf05270 */
[----:B------:R-:W-:Y:S01]  /*6060*/  R2UR UR11, R102 ;  /* 0x00000000660b72ca */ /* 0x000fe200000e0000 */
[----:B------:R-:W-:Y:S01]  /*6070*/  USHF.L.U32 UR50, UR25, 0x7, URZ ;  /* 0x0000000719327899 */ /* 0x000fe200080006ff */
[----:B------:R-:W-:Y:S01]  /*6080*/  IADD3 R91, PT, PT, R91, 0x1, RZ ;  /* 0x000000015b5b7810 */ /* 0x000fe20007ffe0ff */
[----:B------:R-:W-:Y:S07]  /*6090*/  USHF.L.U32 UR49, UR26, 0x6, URZ ;  /* 0x000000061a317899 */ /* 0x000fee00080006ff */
[----:B------:R-:W1:Y:S01]  /*60a0*/  @!UP0 LDCU.128 UR12, c[0x0][0xb10] ;  /* 0x00016200ff0c87ac */ /* 0x000e620008000c00 */
[----:B------:R-:W2:Y:S01]  /*60b0*/  @!UP0 LDCU UR5, c[0x0][0xb0c] ;  /* 0x00016180ff0587ac */ /* 0x000ea20008000800 */
[----:B------:R-:W3:Y:S01]  /*60c0*/  @!UP0 LDCU UR10, c[0x0][0xb20] ;  /* 0x00016400ff0a87ac */ /* 0x000ee20008000800 */
[----:B-1----:R-:W-:Y:S02]  /*60d0*/  UIMAD.WIDE.U32 UR8, UR38, UR12, URZ ;  /* 0x0000000c260872a5 */ /* 0x002fe4000f8e00ff */
[----:B------:R-:W-:Y:S02]  /*60e0*/  UIMAD.WIDE.U32 UR6, UR37, UR15, URZ ;  /* 0x0000000f250672a5 */ /* 0x000fe4000f8e00ff */
[----:B------:R-:W-:Y:S03]  /*60f0*/  @!UP0 UISETP.NE.AND UP1, UPT, UR14, 0x1, UPT ;  /* 0x000000010e00888c */ /* 0x000fe6000bf25270 */
[----:B------:R-:W-:Y:S01]  /*6100*/  @!UP0 UMOV UR4, UR9 ;  /* 0x0000000900048c82 */ /* 0x000fe20008000000 */
[----:B--2---:R-:W-:Y:S02]  /*6110*/  @!UP0 UISETP.NE.AND UP2, UPT, UR5, 0x1, UPT ;  /* 0x000000010500888c */ /* 0x004fe4000bf45270 */
[----:B------:R-:W-:Y:S01]  /*6120*/  @!UP0 USHF.R.U32.HI UR4, URZ, UR13, UR4 ;  /* 0x0000000dff048299 */ /* 0x000fe20008011604 */
[----:B------:R-:W-:Y:S02]  /*6130*/  @!UP0 UMOV UR6, UR7 ;  /* 0x0000000700068c82 */ /* 0x000fe40008000000 */
[----:B---3--:R-:W-:Y:S02]  /*6140*/  @!UP0 USHF.R.U32.HI UR6, URZ, UR10, UR6 ;  /* 0x0000000aff068299 */ /* 0x008fe40008011606 */
[----:B------:R-:W-:Y:S02]  /*6150*/  @!UP0 USEL UR7, UR38, UR4, !UP2 ;  /* 0x0000000426078287 */ /* 0x000fe4000d000000 */
[----:B------:R-:W-:Y:S04]  /*6160*/  @!UP0 USEL UR6, UR37, UR6, !UP1 ;  /* 0x0000000625068287 */ /* 0x000fe8000c800000 */
[----:B------:R-:W-:Y:S02]  /*6170*/  @!UP0 UIADD3 UR4, UPT, UPT, -UR7, UR6, URZ ;  /* 0x0000000607048290 */ /* 0x000fe4000fffe1ff */
[----:B------:R-:W-:Y:S02]  /*6180*/  @!UP0 UIADD3 UR6, UPT, UPT, UR7, -UR6, URZ ;  /* 0x8000000607068290 */ /* 0x000fe4000fffe0ff */
[----:B------:R-:W-:Y:S02]  /*6190*/  @!UP0 UIMAD UR38, UR4, UR5, UR38 ;  /* 0x00000005042682a4 */ /* 0x000fe4000f8e0226 */
[----:B------:R-:W-:Y:S02]  /*61a0*/  @!UP0 UIMAD UR37, UR6, UR14, UR37 ;  /* 0x0000000e062582a4 */ /* 0x000fe4000f8e0225 */
[----:B------:R-:W-:Y:S09]  /*61b0*/  ULOP3.LUT UP0, URZ, UR11, 0x1b0, URZ, 0xc0, !UPT ;  /* 0x000001b00bff7892 */ /* 0x000ff2000f80c0ff */
[----:B------:R-:W-:Y:S05]  /*61c0*/  BRA.U !UP0, `(.L_x_103) ;  /* 0x00000001087c7547 */ /* 0x000fea000b800000 */
[----:B------:R-:W1:Y:S01]  /*61d0*/  LDCU.64 UR8, c[0x4][0x80] ;  /* 0x01001000ff0877ac */ /* 0x000e620008000a00 */
[----:B------:R-:W-:Y:S01]  /*61e0*/  MOV R2, 0x0 ;  /* 0x0000000000027802 */ /* 0x000fe20000000f00 */
[----:B------:R-:W-:Y:S02]  /*61f0*/  HFMA2 R12, -RZ, RZ, 0, 5.9604644775390625e-08 ;  /* 0x00000001ff0c7431 */ /* 0x000fe400000001ff */
[----:B------:R-:W-:Y:S01]  /*6200*/  IMAD.MOV.U32 R8, RZ, RZ, 0x70 ;  /* 0x00000070ff087424 */ /* 0x000fe200078e00ff */
[----:B------:R2:W3:Y:S01]  /*6210*/  LDC.64 R14, c[0x4][R2] ;  /* 0x01000000020e7b82 */ /* 0x0004e20000000a00 */
[----:B------:R-:W4:Y:S01]  /*6220*/  LDCU.64 UR6, c[0x4][0x88] ;  /* 0x01001100ff0677ac */ /* 0x000f220008000a00 */
[----:B------:R-:W-:Y:S01]  /*6230*/  IMAD.MOV.U32 R13, RZ, RZ, RZ ;  /* 0x000000ffff0d7224 */ /* 0x000fe200078e00ff */
[----:B------:R-:W2:Y:S01]  /*6240*/  LDCU.64 UR4, c[0x4][0x8] ;  /* 0x01000100ff0477ac */ /* 0x000ea20008000a00 */
[----:B-1----:R-:W-:Y:S01]  /*6250*/  MOV R5, UR9 ;  /* 0x0000000900057c02 */ /* 0x002fe20008000f00 */
[----:B------:R-:W-:Y:S01]  /*6260*/  IMAD.U32 R4, RZ, RZ, UR8 ;  /* 0x00000008ff047e24 */ /* 0x000fe2000f8e00ff */
[----:B----4-:R-:W-:Y:S01]  /*6270*/  MOV R7, UR7 ;  /* 0x0000000700077c02 */ /* 0x010fe20008000f00 */
[----:B------:R-:W-:Y:S01]  /*6280*/  IMAD.U32 R6, RZ, RZ, UR6 ;  /* 0x00000006ff067e24 */ /* 0x000fe2000f8e00ff */
[----:B--2---:R-:W-:Y:S01]  /*6290*/  MOV R11, UR5 ;  /* 0x00000005000b7c02 */ /* 0x004fe20008000f00 */
[----:B------:R-:W-:Y:S02]  /*62a0*/  IMAD.U32 R10, RZ, RZ, UR4 ;  /* 0x00000004ff0a7e24 */ /* 0x000fe4000f8e00ff */
[----:B------:R-:W-:Y:S07]  /*62b0*/  LEPC R20, `(.L_x_104) ;  /* 0x000000001014794e */ /* 0x000fee0000000000 */
[----:B---3-5:R-:W-:Y:S05]  /*62c0*/  CALL.ABS.NOINC R14 ;  /* 0x000000000e007343 */ /* 0x028fea0003c00000 */
.L_x_104:
[----:B------:R-:W1:Y:S01]  /*62d0*/  LDCU.64 UR8, c[0x4][0x80] ;  /* 0x01001000ff0877ac */ /* 0x000e620008000a00 */
[----:B------:R-:W2:Y:S01]  /*62e0*/  LDC.64 R2, c[0x4][R2] ;  /* 0x0100000002027b82 */ /* 0x000ea20000000a00 */
[----:B------:R-:W-:Y:S02]  /*62f0*/  HFMA2 R12, -RZ, RZ, 0, 5.9604644775390625e-08 ;  /* 0x00000001ff0c7431 */ /* 0x000fe400000001ff */
[----:B------:R-:W-:Y:S02]  /*6300*/  IMAD.MOV.U32 R8, RZ, RZ, 0x70 ;  /* 0x00000070ff087424 */ /* 0x000fe400078e00ff */
[----:B------:R-:W-:Y:S01]  /*6310*/  IMAD.MOV.U32 R13, RZ, RZ, RZ ;  /* 0x000000ffff0d7224 */ /* 0x000fe200078e00ff */
[----:B------:R-:W3:Y:S01]  /*6320*/  LDCU.64 UR6, c[0x4][0x88] ;  /* 0x01001100ff0677ac */ /* 0x000ee20008000a00 */
[----:B------:R-:W4:Y:S01]  /*6330*/  LDCU.64 UR4, c[0x4][0x8] ;  /* 0x01000100ff0477ac */ /* 0x000f220008000a00 */
[----:B-1----:R-:W-:Y:S02]  /*6340*/  MOV R4, UR8 ;  /* 0x0000000800047c02 */ /* 0x002fe40008000f00 */
[----:B------:R-:W-:Y:S02]  /*6350*/  MOV R5, UR9 ;  /* 0x0000000900057c02 */ /* 0x000fe40008000f00 */
[----:B---3--:R-:W-:Y:S01]  /*6360*/  MOV R7, UR7 ;  /* 0x0000000700077c02 */ /* 0x008fe20008000f00 */
[----:B------:R-:W-:Y:S01]  /*6370*/  IMAD.U32 R6, RZ, RZ, UR6 ;  /* 0x00000006ff067e24 */ /* 0x000fe2000f8e00ff */
[----:B----4-:R-:W-:Y:S01]  /*6380*/  MOV R11, UR5 ;  /* 0x00000005000b7c02 */ /* 0x010fe20008000f00 */
[----:B------:R-:W-:Y:S02]  /*6390*/  IMAD.U32 R10, RZ, RZ, UR4 ;  /* 0x00000004ff0a7e24 */ /* 0x000fe4000f8e00ff */
[----:B------:R-:W-:Y:S07]  /*63a0*/  LEPC R20, `(.L_x_103) ;  /* 0x000000001014794e */ /* 0x000fee0000000000 */
[----:B--2---:R-:W-:Y:S05]  /*63b0*/  CALL.ABS.NOINC R2 ;  /* 0x0000000002007343 */ /* 0x004fea0003c00000 */
.L_x_103:
[----:B------:R-:W-:Y:S02]  /*63c0*/  R2UR UR6, R88 ;  /* 0x00000000580672ca */ /* 0x000fe400000e0000 */
[----:B------:R-:W-:Y:S02]  /*63d0*/  R2UR UR5, R100 ;  /* 0x00000000640572ca */ /* 0x000fe400000e0000 */
[----:B------:R-:W-:Y:S02]  /*63e0*/  R2UR UR4, R99 ;  /* 0x00000000630472ca */ /* 0x000fe400000e0000 */
[----:B------:R-:W-:Y:S02]  /*63f0*/  ISETP.NE.U32.AND P4, PT, R78, RZ, PT ;  /* 0x000000ff4e00720c */ /* 0x000fe40003f85070 */
[----:B------:R-:W-:Y:S02]  /*6400*/  ISETP.NE.U32.AND P2, PT, RZ, UR60, PT ;  /* 0x0000003cff007c0c */ /* 0x000fe4000bf45070 */
[----:B------:R-:W-:Y:S02]  /*6410*/  ISETP.NE.AND.EX P4, PT, R79, RZ, PT, P4 ;  /* 0x000000ff4f00720c */ /* 0x000fe40003f85340 */
[----:B------:R-:W-:Y:S01]  /*6420*/  ISETP.NE.AND.EX P2, PT, RZ, UR61, PT, P2 ;  /* 0x0000003dff007c0c */ /* 0x000fe2000bf45320 */
[----:B------:R-:W-:Y:S02]  /*6430*/  UISETP.NE.AND UP2, UPT, UR6, URZ, UPT ;  /* 0x000000ff0600728c */ /* 0x000fe4000bf45270 */
[----:B------:R-:W-:Y:S04]  /*6440*/  UISETP.NE.U32.AND UP0, UPT, UR5, URZ, UPT ;  /* 0x000000ff0500728c */ /* 0x000fe8000bf05070 */
[----:B------:R-:W-:Y:S01]  /*6450*/  UISETP.NE.AND.EX UP1, UPT, UR4, URZ, UPT, UP0 ;  /* 0x000000ff0400728c */ /* 0x000fe2000bf25300 */
[----:B------:R-:W-:Y:S01]  /*6460*/  PLOP3.LUT P1, PT, PT, PT, UP2, 0x80, 0x8 ;  /* 0x000000000008781c */ /* 0x000fe20003f2f028 */
[----:B------:R-:W-:Y:S03]  /*6470*/  UPLOP3.LUT UP0, UPT, UPT, UPT, UPT, 0x40, 0x4 ;  /* 0x000000000004789c */ /* 0x000fe60003f0e870 */
[----:B------:R-:W-:Y:S06]  /*6480*/  @UP2 UPLOP3.LUT UP0, UPT, UPT, UPT, UP1, 0x80, 0x8 ;  /* 0x000000000008289c */ /* 0x000fec0003f0f010 */
[----:B------:R-:W-:Y:S01]  /*6490*/  PLOP3.LUT P0, PT, PT, PT, UP0, 0x80, 0x8 ;  /* 0x000000000008781c */ /* 0x000fe20003f0f008 */
[----:B------:R-:W-:Y:S01]  /*64a0*/  @!UPT UIADD3 URZ, UPT, UPT, URZ, URZ, URZ ;  /* 0x000000fffffff290 */ /* 0x000fe2000fffe0ff */
[----:B------:R-:W-:Y:S11]  /*64b0*/  BRA.U !UP1, `(.L_x_105) ;  /* 0x0000000109407547 */ /* 0x000ff6000b800000 */
[----:B------:R-:W-:Y:S01]  /*64c0*/  UISETP.NE.U32.AND UP0, UPT, UR60, URZ, UPT ;  /* 0x000000ff3c00728c */ /* 0x000fe2000bf05070 */
[----:B------:R-:W-:Y:S01]  /*64d0*/  R2UR UR6, R100 ;  /* 0x00000000640672ca */ /* 0x000fe200000e0000 */
[----:B------:R-:W1:Y:S01]  /*64e0*/  LDCU.64 UR8, c[0x0][0x358] ;  /* 0x00006b00ff0877ac */ /* 0x000e620008000a00 */
[----:B------:R-:W-:Y:S02]  /*64f0*/  HFMA2 R84, -RZ, RZ, 0, 5.9604644775390625e-08 ;  /* 0x00000001ff547431 */ /* 0x000fe400000001ff */
[----:B------:R-:W-:Y:S01]  /*6500*/  IMAD.MOV.U32 R0, RZ, RZ, 0x1 ;  /* 0x00000001ff007424 */ /* 0x000fe200078e00ff */
[----:B------:R-:W-:Y:S06]  /*6510*/  UISETP.NE.AND.EX UP0, UPT, UR61, URZ, UPT, UP0 ;  /* 0x000000ff3d00728c */ /* 0x000fec000bf05300 */
[----:B------:R-:W-:Y:S05]  /*6520*/  PLOP3.LUT P3, PT, PT, PT, UP0, 0x80, 0x8 ;  /* 0x000000000008781c */ /* 0x000fea0003f6f008 */
[----:B------:R-:W2:Y:S01]  /*6530*/  @UP0 LDCU.64 UR4, c[0x0][0x888] ;  /* 0x00011100ff0407ac */ /* 0x000ea20008000a00 */
[----:B------:R-:W-:Y:S07]  /*6540*/  @UP0 UIMAD UR6, UR36, UR6, URZ ;  /* 0x00000006240602a4 */ /* 0x000fee000f8e02ff */
[----:B------:R-:W-:Y:S01]  /*6550*/  @!P3 PRMT R84, R0, 0x7610, R84 ;  /* 0x000076100054b816 */ /* 0x000fe20000000054 */
[----:B--2---:R-:W-:Y:S06]  /*6560*/  @UP0 UIMAD.WIDE UR4, UR6, 0x4, UR4 ;  /* 0x00000004060408a5 */ /* 0x004fec000f8e0204 */
[----:B------:R-:W-:Y:S02]  /*6570*/  IMAD.U32 R2, RZ, RZ, UR4 ;  /* 0x00000004ff027e24 */ /* 0x000fe4000f8e00ff */
[----:B------:R-:W-:Y:S03]  /*6580*/  IMAD.U32 R3, RZ, RZ, UR5 ;  /* 0x00000005ff037e24 */ /* 0x000fe6000f8e00ff */
[----:B------:R-:W2:Y:S02]  /*6590*/  @!UP0 LDCU UR4, c[0x0][0x880] ;  /* 0x00011000ff0487ac */ /* 0x000ea40008000800 */
[----:B-1---5:R1:W5:Y:S02]  /*65a0*/  @P3 LDG.E R41, desc[UR8][R2.64] ;  /* 0x0000000802293981 */ /* 0x022364000c1e1900 */
[----:B-12---:R-:W-:Y:S02]  /*65b0*/  @!P3 MOV R41, UR4 ;  /* 0x000000040029bc02 */ /* 0x006fe40008000f00 */
.L_x_105:
[----:B------:R-:W-:Y:S05]  /*65c0*/  @!P4 BRA `(.L_x_106) ;  /* 0x000000000024c947 */ /* 0x000fea0003800000 */
[----:B------:R-:W-:Y:S01]  /*65d0*/  ISETP.NE.U32.AND P3, PT, R76, RZ, PT ;  /* 0x000000ff4c00720c */ /* 0x000fe20003f65070 */
[----:B------:R-:W1:Y:S03]  /*65e0*/  LDCU.64 UR4, c[0x0][0x358] ;  /* 0x00006b00ff0477ac */ /* 0x000e660008000a00 */
[----:B------:R-:W-:Y:S11]  /*65f0*/  ISETP.NE.AND.EX P3, PT, R77, RZ, PT, P3 ;  /* 0x000000ff4d00720c */ /* 0x000ff60003f65330 */
[----:B------:R-:W-:Y:S02]  /*6600*/  @!UPT UIADD3 URZ, UPT, UPT, URZ, URZ, URZ ;  /* 0x000000fffffff290 */ /* 0x000fe4000fffe0ff */
[----:B------:R-:W2:Y:S01]  /*6610*/  @P3 LDC.64 R2, c[0x0][0x8a8] ;  /* 0x00022a00ff023b82 */ /* 0x000ea20000000a00 */
[----:B------:R-:W-:Y:S04]  /*6620*/  @P3 IMAD R0, R78, UR36, RZ ;  /* 0x000000244e003c24 */ /* 0x000fe8000f8e02ff */
[----:B--2---:R-:W-:Y:S05]  /*6630*/  @P3 IMAD.WIDE R2, R0, 0x4, R2 ;  /* 0x0000000400023825 */ /* 0x004fea00078e0202 */
[----:B-1---5:R1:W5:Y:S02]  /*6640*/  @P3 LDG.E R38, desc[UR4][R2.64] ;  /* 0x0000000402263981 */ /* 0x022364000c1e1900 */
[----:B-1----:R-:W2:Y:S02]  /*6650*/  @!P3 LDC R38, c[0x0][0x8a0] ;  /* 0x00022800ff26bb82 */ /* 0x002ea40000000800 */
.L_x_106:
[----:B-----5:R-:W-:Y:S01]  /*6660*/  FSETP.NEU.AND P3, PT, R41, RZ, PT ;  /* 0x000000ff2900720b */ /* 0x020fe20003f6d000 */
[----:B------:R-:W-:Y:S01]  /*6670*/  ULOP3.LUT UR4, UR54, 0x1, URZ, 0x3c, !UPT ;  /* 0x0000000136047892 */ /* 0x000fe2000f8e3cff */
[----:B------:R-:W-:Y:S01]  /*6680*/  SEL R4, RZ, 0xffffffff, P2 ;  /* 0xffffffffff047807 */ /* 0x000fe20001000000 */
[----:B------:R-:W-:Y:S01]  /*6690*/  IMAD.U32 R110, RZ, RZ, UR46 ;  /* 0x0000002eff6e7e24 */ /* 0x000fe2000f8e00ff */
[----:B------:R-:W-:Y:S01]  /*66a0*/  @P1 LOP3.LUT P2, RZ, R84, 0xff, RZ, 0xc0, !PT ;  /* 0x000000ff54ff1812 */ /* 0x000fe2000784c0ff */
[----:B------:R-:W-:Y:S01]  /*66b0*/  IMAD.SHL.U32 R81, R93, 0x10, RZ ;  /* 0x000000105d517824 */ /* 0x000fe200078e00ff */
[----:B------:R-:W-:Y:S01]  /*66c0*/  @P1 SEL R3, RZ, 0xffffffff, P3 ;  /* 0xffffffffff031807 */ /* 0x000fe20001800000 */
[----:B------:R-:W-:Y:S01]  /*66d0*/  IMAD.U32 R111, RZ, RZ, UR4 ;  /* 0x00000004ff6f7e24 */ /* 0x000fe2000f8e00ff */
[----:B------:R-:W-:Y:S01]  /*66e0*/  LEA R89, R36, UR47, 0x3 ;  /* 0x0000002f24597c11 */ /* 0x000fe2000f8e18ff */
[----:B------:R-:W-:Y:S01]  /*66f0*/  IMAD.SHL.U32 R110, R110, 0x2000, RZ ;  /* 0x000020006e6e7824 */ /* 0x000fe200078e00ff */
[----:B------:R-:W-:Y:S01]  /*6700*/  @P0 SEL R3, R4, R3, !P2 ;  /* 0x0000000304030207 */ /* 0x000fe20005000000 */
[----:B------:R-:W-:Y:S01]  /*6710*/  IMAD.SHL.U32 R80, R92, 0x10, RZ ;  /* 0x000000105c507824 */ /* 0x000fe200078e00ff */
[----:B------:R-:W-:Y:S01]  /*6720*/  SHF.L.U32 R2, R95, 0x1f, RZ ;  /* 0x0000001f5f027819 */ /* 0x000fe200000006ff */
[----:B------:R-:W-:Y:S01]  /*6730*/  IMAD.IADD R82, R97, 0x1, R110 ;  /* 0x0000000161527824 */ /* 0x000fe200078e026e */
[----:B------:R-:W-:Y:S01]  /*6740*/  @P1 LOP3.LUT R3, R3, 0x1, RZ, 0xc0, !PT ;  /* 0x0000000103031812 */ /* 0x000fe200078ec0ff */
[----:B------:R-:W-:Y:S01]  /*6750*/  BSSY B1, `(.L_x_107) ;  /* 0x0000039000017945 */ /* 0x000fe20003800000 */
[----:B------:R-:W-:Y:S01]  /*6760*/  PLOP3.LUT P2, PT, PT, PT, UP1, 0x80, 0x8 ;  /* 0x000000000008781c */ /* 0x000fe20003f4f018 */
[----:B------:R-:W-:Y:S01]  /*6770*/  IMAD.IADD R83, R82, 0x1, R81 ;  /* 0x0000000152537824 */ /* 0x000fe200078e0251 */
[----:B------:R-:W-:Y:S01]  /*6780*/  ISETP.NE.U32.OR P5, PT, R3, 0x1, !P1 ;  /* 0x000000010300780c */ /* 0x000fe20004fa5470 */
[----:B------:R-:W-:Y:S01]  /*6790*/  IMAD.U32 R3, RZ, RZ, UR46 ;  /* 0x0000002eff037e24 */ /* 0x000fe2000f8e00ff */
[----:B------:R-:W-:Y:S01]  /*67a0*/  LOP3.LUT P4, R90, R84, 0xff, RZ, 0xc0, !PT ;  /* 0x000000ff545a7812 */ /* 0x000fe2000788c0ff */
[----:B------:R-:W-:Y:S01]  /*67b0*/  IMAD.MOV.U32 R109, RZ, RZ, 0x1 ;  /* 0x00000001ff6d7424 */ /* 0x000fe200078e00ff */
[----:B------:R-:W-:Y:S01]  /*67c0*/  P2R R108, PR, RZ, 0x20 ;  /* 0x00000020ff6c7803 */ /* 0x000fe20000000000 */
[----:B------:R-:W-:Y:S01]  /*67d0*/  IMAD R39, R36, 0x40, R37 ;  /* 0x0000004024277824 */ /* 0x000fe200078e0225 */
[----:B------:R-:W-:Y:S01]  /*67e0*/  LEA R0, R3, UR47, 0x3 ;  /* 0x0000002f03007c11 */ /* 0x000fe2000f8e18ff */
[----:B------:R-:W-:Y:S01]  /*67f0*/  IMAD.U32 R112, RZ, RZ, UR46 ;  /* 0x0000002eff707e24 */ /* 0x000fe2000f8e00ff */
[----:B------:R-:W-:Y:S02]  /*6800*/  SEL R3, RZ, 0xffffffff, P3 ;  /* 0xffffffffff037807 */ /* 0x000fe40001800000 */
[----:B------:R-:W-:Y:S02]  /*6810*/  CS2R R74, SRZ ;  /* 0x00000000004a7805 */ /* 0x000fe4000001ff00 */
[----:B------:R-:W-:Y:S02]  /*6820*/  CS2R R72, SRZ ;  /* 0x0000000000487805 */ /* 0x000fe4000001ff00 */
[----:B------:R-:W-:Y:S02]  /*6830*/  CS2R R66, SRZ ;  /* 0x0000000000427805 */ /* 0x000fe4000001ff00 */
[----:B------:R-:W-:Y:S02]  /*6840*/  @P2 SEL R3, R4, R3, !P4 ;  /* 0x0000000304032207 */ /* 0x000fe40006000000 */
[----:B------:R-:W-:Y:S02]  /*6850*/  CS2R R64, SRZ ;  /* 0x0000000000407805 */ /* 0x000fe4000001ff00 */
[----:B------:R-:W-:Y:S02]  /*6860*/  @P5 SHF.L.U32 R5, R111, 0x1f, RZ ;  /* 0x0000001f6f055819 */ /* 0x000fe400000006ff */
[----:B------:R-:W-:Y:S02]  /*6870*/  CS2R R58, SRZ ;  /* 0x00000000003a7805 */ /* 0x000fe4000001ff00 */
[----:B------:R-:W-:Y:S02]  /*6880*/  LOP3.LUT R3, R3, 0x1, RZ, 0xc0, !PT ;  /* 0x0000000103037812 */ /* 0x000fe400078ec0ff */
[----:B------:R-:W-:Y:S01]  /*6890*/  CS2R R56, SRZ ;  /* 0x0000000000387805 */ /* 0x000fe2000001ff00 */
[----:B------:R-:W1:Y:S01]  /*68a0*/  @P5 SYNCS.PHASECHK.TRANS64.TRYWAIT P1, [R0+URZ+0x50], R5 ;  /* 0x00005005000055a7 */ /* 0x000e6200080211ff */
[----:B------:R-:W-:Y:S02]  /*68b0*/  CS2R R50, SRZ ;  /* 0x0000000000327805 */ /* 0x000fe4000001ff00 */
[----:B------:R-:W-:Y:S02]  /*68c0*/  ISETP.NE.U32.AND P2, PT, R3, 0x1, PT ;  /* 0x000000010300780c */ /* 0x000fe40003f45070 */
[----:B------:R-:W-:Y:S01]  /*68d0*/  CS2R R48, SRZ ;  /* 0x0000000000307805 */ /* 0x000fe2000001ff00 */
[----:B------:R-:W-:Y:S01]  /*68e0*/  IMAD.IADD R47, R82, 0x1, R80 ;  /* 0x00000001522f7824 */ /* 0x000fe200078e0250 */
[----:B------:R-:W-:Y:S01]  /*68f0*/  P2R R113, PR, RZ, 0x4 ;  /* 0x00000004ff717803 */ /* 0x000fe20000000000 */
[----:B------:R-:W-:Y:S01]  /*6900*/  IMAD.IADD R46, R96, 0x1, R83 ;  /* 0x00000001602e7824 */ /* 0x000fe200078e0253 */
[----:B------:R3:W4:Y:S01]  /*6910*/  SYNCS.PHASECHK.TRANS64.TRYWAIT P0, [R89+URZ+0xb0], R2 ;  /* 0x0000b002590075a7 */ /* 0x00072200080011ff */
[----:B-1----:R-:W-:Y:S01]  /*6920*/  @P5 SEL R109, RZ, 0x1, !P1 ;  /* 0x00000001ff6d5807 */ /* 0x002fe20004800000 */
[----:B---3--:R-:W-:Y:S06]  /*6930*/  @!P5 BRA `(.L_x_108) ;  /* 0x000000000068d947 */ /* 0x008fec0003800000 */
[----:B------:R-:W-:Y:S01]  /*6940*/  ISETP.NE.AND P1, PT, R109, RZ, PT ;  /* 0x000000ff6d00720c */ /* 0x000fe20003f25270 */
[----:B------:R-:W-:Y:S01]  /*6950*/  BSSY B0, `(.L_x_109) ;  /* 0x000000d000007945 */ /* 0x000fe20003800000 */
[----:B------:R-:W-:Y:S02]  /*6960*/  CS2R R50, SRZ ;  /* 0x0000000000327805 */ /* 0x000fe4000001ff00 */
[----:B------:R-:W-:Y:S02]  /*6970*/  CS2R R48, SRZ ;  /* 0x0000000000307805 */ /* 0x000fe4000001ff00 */
[----:B------:R-:W-:Y:S02]  /*6980*/  CS2R R58, SRZ ;  /* 0x00000000003a7805 */ /* 0x000fe4000001ff00 */
[----:B------:R-:W-:Y:S02]  /*6990*/  CS2R R56, SRZ ;  /* 0x0000000000387805 */ /* 0x000fe4000001ff00 */
[----:B------:R-:W-:Y:S02]  /*69a0*/  CS2R R66, SRZ ;  /* 0x0000000000427805 */ /* 0x000fe4000001ff00 */
[----:B------:R-:W-:Y:S02]  /*69b0*/  CS2R R64, SRZ ;  /* 0x0000000000407805 */ /* 0x000fe4000001ff00 */
[----:B------:R-:W-:Y:S02]  /*69c0*/  CS2R R74, SRZ ;  /* 0x00000000004a7805 */ /* 0x000fe4000001ff00 */
[----:B------:R-:W-:Y:S01]  /*69d0*/  CS2R R72, SRZ ;  /* 0x0000000000487805 */ /* 0x000fe2000001ff00 */
[----:B------:R-:W-:Y:S06]  /*69e0*/  @P1 BRA `(.L_x_110) ;  /* 0x00000000000c1947 */ /* 0x000fec0003800000 */
[----:B------:R-:W-:Y:S04]  /*69f0*/  SHF.L.U32 R3, R111, 0x1f, RZ ;  /* 0x0000001f6f037819 */ /* 0x000fe800000006ff */
[----:B------:R-:W1:Y:S02]  /*6a00*/  SYNCS.PHASECHK.TRANS64.TRYWAIT P1, [R0+URZ+0x50], R3 ;  /* 0x00005003000075a7 */ /* 0x000e6400080211ff */
[----:B-1----:R-:W-:Y:S05]  /*6a10*/  @!P1 BRA `(.L_x_111) ;  /* 0x0000002400cc9947 */ /* 0x002fea0003800000 */
.L_x_110:
[----:B------:R-:W-:Y:S05]  /*6a20*/  BSYNC B0 ;  /* 0x0000000000007941 */ /* 0x000fea0003800000 */
.L_x_109:
[----:B------:R-:W-:Y:S01]  /*6a30*/  ISETP.NE.AND P1, PT, R113, RZ, PT ;  /* 0x000000ff7100720c */ /* 0x000fe20003f25270 */
[----:B------:R-:W-:Y:S04]  /*6a40*/  UIADD3 UR4, UPT, UPT, UR46, 0x1, URZ ;  /* 0x000000012e047890 */ /* 0x000fe8000fffe0ff */
[----:B------:R-:W-:Y:S04]  /*6a50*/  UISETP.NE.AND UP0, UPT, UR4, 0x3, UPT ;  /* 0x000000030400788c */ /* 0x000fe8000bf05270 */
[----:B------:R-:W-:Y:S02]  /*6a60*/  USEL UR5, URZ, 0x1, UP0 ;  /* 0x00000001ff057887 */ /* 0x000fe40008000000 */
[----:B------:R-:W-:Y:S02]  /*6a70*/  USEL UR4, UR4, URZ, UP0 ;  /* 0x000000ff04047287 */ /* 0x000fe40008000000 */
[----:B------:R3:W1:Y:S02]  /*6a80*/  @P1 LDS.128 R48, [R82] ;  /* 0x0000000052301984 */ /* 0x0006640000000c00 */
[----:B------:R-:W-:Y:S02]  /*6a90*/  LOP3.LUT R111, R111, UR5, RZ, 0x3c, !PT ;  /* 0x000000056f6f7c12 */ /* 0x000fe4000f8e3cff */
[----:B------:R3:W1:Y:S01]  /*6aa0*/  @P1 LDS.128 R56, [R83+0x10] ;  /* 0x0000100053381984 */ /* 0x0006620000000c00 */
[----:B------:R-:W-:Y:S03]  /*6ab0*/  IMAD.U32 R112, RZ, RZ, UR4 ;  /* 0x00000004ff707e24 */ /* 0x000fe6000f8e00ff */
[----:B------:R3:W1:Y:S04]  /*6ac0*/  @P1 LDS.128 R64, [R47+0x20] ;  /* 0x000020002f401984 */ /* 0x0006680000000c00 */
[----:B------:R3:W1:Y:S02]  /*6ad0*/  @P1 LDS.128 R72, [R46+0x10] ;  /* 0x000010002e481984 */ /* 0x0006640000000c00 */
.L_x_108:
[----:B------:R-:W-:Y:S05]  /*6ae0*/  BSYNC B1 ;  /* 0x0000000000017941 */ /* 0x000fea0003800000 */
.L_x_107:
[----:B-1----:R-:W-:Y:S04]  /*6af0*/  SHF.R.U32.HI R0, RZ, 0x15, R39 ;  /* 0x00000015ff007819 */ /* 0x002fe80000011627 */
[----:B------:R-:W-:Y:S01]  /*6b00*/  LOP3.LUT P1, RZ, R0, 0x3, R85, 0x48, !PT ;  /* 0x0000000300ff7812 */ /* 0x000fe20007824855 */
[----:B------:R-:W-:Y:S01]  /*6b10*/  @!UPT UIADD3 URZ, UPT, UPT, URZ, URZ, URZ ;  /* 0x000000fffffff290 */ /* 0x000fe2000fffe0ff */
[----:B----4-:R-:W-:Y:S11]  /*6b20*/  @P0 BRA `(.L_x_112) ;  /* 0x0000000000080947 */ /* 0x010ff60003800000 */
[----:B------:R-:W1:Y:S02]  /*6b30*/  SYNCS.PHASECHK.TRANS64.TRYWAIT P0, [R89+URZ+0xb0], R2 ;  /* 0x0000b002590075a7 */ /* 0x000e6400080011ff */
[----:B-1----:R-:W-:Y:S05]  /*6b40*/  @!P0 BRA `(.L_x_113) ;  /* 0x0000002400948947 */ /* 0x002fea0003800000 */
.L_x_112:
[----:B------:R-:W-:Y:S05]  /*6b50*/  @!P1 BRA `(.L_x_114) ;  /* 0x0000000000409947 */ /* 0x000fea0003800000 */
[----:B------:R-:W4:Y:S01]  /*6b60*/  LDCU.64 UR8, c[0x4][0x70] ;  /* 0x01000e00ff0877ac */ /* 0x000f220008000a00 */
[----:B------:R-:W-:Y:S01]  /*6b70*/  MOV R3, 0x0 ;  /* 0x0000000000037802 */ /* 0x000fe20000000f00 */
[----:B------:R-:W-:Y:S02]  /*6b80*/  HFMA2 R12, -RZ, RZ, 0, 5.9604644775390625e-08 ;  /* 0x00000001ff0c7431 */ /* 0x000fe400000001ff */
[----:B------:R-:W-:Y:S02]  /*6b90*/  IMAD.MOV.U32 R8, RZ, RZ, 0x192 ;  /* 0x00000192ff087424 */ /* 0x000fe400078e00ff */
[----:B------:R-:W-:Y:S01]  /*6ba0*/  IMAD.MOV.U32 R13, RZ, RZ, RZ ;  /* 0x000000ffff0d7224 */ /* 0x000fe200078e00ff */
[----:B------:R-:W5:Y:S01]  /*6bb0*/  LDCU.64 UR6, c[0x4][0x78] ;  /* 0x01000f00ff0677ac */ /* 0x000f620008000a00 */
[----:B-1----:R-:W1:Y:S01]  /*6bc0*/  LDC.64 R2, c[0x4][R3] ;  /* 0x0100000003027b82 */ /* 0x002e620000000a00 */
[----:B------:R-:W2:Y:S01]  /*6bd0*/  LDCU.64 UR4, c[0x4][0x10] ;  /* 0x01000200ff0477ac */ /* 0x000ea20008000a00 */
[----:B----4-:R-:W-:Y:S01]  /*6be0*/  MOV R5, UR9 ;  /* 0x0000000900057c02 */ /* 0x010fe20008000f00 */
[----:B------:R-:W-:Y:S01]  /*6bf0*/  IMAD.U32 R4, RZ, RZ, UR8 ;  /* 0x00000008ff047e24 */ /* 0x000fe2000f8e00ff */
[----:B-----5:R-:W-:Y:S01]  /*6c00*/  MOV R7, UR7 ;  /* 0x0000000700077c02 */ /* 0x020fe20008000f00 */
[----:B------:R-:W-:Y:S01]  /*6c10*/  IMAD.U32 R6, RZ, RZ, UR6 ;  /* 0x00000006ff067e24 */ /* 0x000fe2000f8e00ff */
[----:B--2---:R-:W-:Y:S01]  /*6c20*/  MOV R11, UR5 ;  /* 0x00000005000b7c02 */ /* 0x004fe20008000f00 */
[----:B------:R-:W-:Y:S02]  /*6c30*/  IMAD.U32 R10, RZ, RZ, UR4 ;  /* 0x00000004ff0a7e24 */ /* 0x000fe4000f8e00ff */
[----:B------:R-:W-:Y:S07]  /*6c40*/  LEPC R20, `(.L_x_114) ;  /* 0x000000001014794e */ /* 0x000fee0000000000 */
[----:B-1-3--:R-:W-:Y:S05]  /*6c50*/  CALL.ABS.NOINC R2 ;  /* 0x0000000002007343 */ /* 0x00afea0003c00000 */
.L_x_114:
[C---:B------:R-:W-:Y:S01]  /*6c60*/  SHF.L.U32 R40, R48.reuse, 0x10, RZ ;  /* 0x0000001030287819 */ /* 0x040fe200000006ff */
[----:B------:R-:W-:Y:S05]  /*6c70*/  WARPSYNC.ALL ;  /* 0x0000000000007948 */ /* 0x000fea0003800000 */
[----:B------:R-:W-:Y:S01]  /*6c80*/  R2UR UR4, R39 ;  /* 0x00000000270472ca */ /* 0x000fe200000e0000 */
[----:B------:R-:W-:Y:S01]  /*6c90*/  BSSY.RECONVERGENT B0, `(.L_x_115) ;  /* 0x0000087000007945 */ /* 0x000fe20003800200 */
[----:B------:R-:W-:Y:S02]  /*6ca0*/  LOP3.LUT R43, R48, 0xffff0000, RZ, 0xc0, !PT ;  /* 0xffff0000302b7812 */ /* 0x000fe400078ec0ff */
[----:B------:R-:W-:Y:S02]  /*6cb0*/  SHF.L.U32 R42, R49, 0x10, RZ ;  /* 0x00000010312a7819 */ /* 0x000fe400000006ff */
[----:B------:R-:W-:Y:S02]  /*6cc0*/  SHF.L.U32 R45, R51, 0x10, RZ ;  /* 0x00000010332d7819 */ /* 0x000fe400000006ff */
[----:B------:R-:W-:Y:S02]  /*6cd0*/  LOP3.LUT R44, R75, 0xffff0000, RZ, 0xc0, !PT ;  /* 0xffff00004b2c7812 */ /* 0x000fe400078ec0ff */
[----:B------:R-:W-:Y:S03]  /*6ce0*/  ISETP.NE.AND P0, PT, R98, RZ, PT ;  /* 0x000000ff6200720c */ /* 0x000fe60003f05270 */
[----:B------:R-:W2:Y:S02]  /*6cf0*/  LDTM.x32 R4, tmem[UR4] ;  /* 0x00000004000479ee */ /* 0x000ea400082c0000 */
[C---:B--2---:R-:W-:Y:S01]  /*6d00*/  FMUL R0, R38.reuse, R4 ;  /* 0x0000000426007220 */ /* 0x044fe20000400000 */
[C---:B-1----:R-:W-:Y:S01]  /*6d10*/  FMUL R2, R38.reuse, R5 ;  /* 0x0000000526027220 */ /* 0x042fe20000400000 */
[C---:B------:R-:W-:Y:S01]  /*6d20*/  FMUL R3, R38.reuse, R6 ;  /* 0x0000000626037220 */ /* 0x040fe20000400000 */
[----:B------:R-:W-:Y:S01]  /*6d30*/  FMUL R7, R38, R7 ;  /* 0x0000000726077220 */ /* 0x000fe20000400000 */
[----:B------:R-:W-:Y:S01]  /*6d40*/  FFMA R0, R41, R40, R0 ;  /* 0x0000002829007223 */ /* 0x000fe20000000000 */
[----:B------:R-:W-:Y:S01]  /*6d50*/  LOP3.LUT R40, R49, 0xffff0000, RZ, 0xc0, !PT ;  /* 0xffff000031287812 */ /* 0x000fe200078ec0ff */
[C---:B------:R-:W-:Y:S01]  /*6d60*/  FFMA R2, R41.reuse, R43, R2 ;  /* 0x0000002b29027223 */ /* 0x040fe20000000002 */
[C---:B------:R-:W-:Y:S01]  /*6d70*/  SHF.L.U32 R43, R50.reuse, 0x10, RZ ;  /* 0x00000010322b7819 */ /* 0x040fe200000006ff */
[C---:B------:R-:W-:Y:S01]  /*6d80*/  FFMA R3, R41.reuse, R42, R3 ;  /* 0x0000002a29037223 */ /* 0x040fe20000000003 */
[----:B------:R-:W-:Y:S01]  /*6d90*/  LOP3.LUT R42, R50, 0xffff0000, RZ, 0xc0, !PT ;  /* 0xffff0000322a7812 */ /* 0x000fe200078ec0ff */
[----:B------:R-:W-:Y:S01]  /*6da0*/  FMUL R4, R38, R8 ;  /* 0x0000000826047220 */ /* 0x000fe20000400000 */
[----:B------:R-:W-:Y:S01]  /*6db0*/  F2FP.BF16.F32.PACK_AB R52, R2, R0 ;  /* 0x000000000234723e */ /* 0x000fe200000010ff */
[----:B------:R-:W-:Y:S01]  /*6dc0*/  FFMA R7, R41, R40, R7 ;  /* 0x0000002829077223 */ /* 0x000fe20000000007 */
[----:B------:R-:W-:Y:S01]  /*6dd0*/  LOP3.LUT R40, R51, 0xffff0000, RZ, 0xc0, !PT ;  /* 0xffff000033287812 */ /* 0x000fe200078ec0ff */
[C---:B------:R-:W-:Y:S01]  /*6de0*/  FMUL R5, R38.reuse, R9 ;  /* 0x0000000926057220 */ /* 0x040fe20000400000 */
[C---:B------:R-:W-:Y:S01]  /*6df0*/  FMUL R6, R38.reuse, R10 ;  /* 0x0000000a26067220 */ /* 0x040fe20000400000 */
[----:B------:R-:W-:Y:S01]  /*6e00*/  FMUL R11, R38, R11 ;  /* 0x0000000b260b7220 */ /* 0x000fe20000400000 */
[----:B------:R-:W-:Y:S01]  /*6e10*/  F2FP.BF16.F32.PACK_AB R53, R7, R3 ;  /* 0x000000030735723e */ /* 0x000fe200000010ff */
[C---:B------:R-:W-:Y:S01]  /*6e20*/  FFMA R4, R41.reuse, R43, R4 ;  /* 0x0000002b29047223 */ /* 0x040fe20000000004 */
[C---:B------:R-:W-:Y:S01]  /*6e30*/  SHF.L.U32 R43, R56.reuse, 0x10, RZ ;  /* 0x00000010382b7819 */ /* 0x040fe200000006ff */
[----:B------:R-:W-:Y:S01]  /*6e40*/  FFMA R5, R41, R42, R5 ;  /* 0x0000002a29057223 */ /* 0x000fe20000000005 */
[----:B------:R-:W-:Y:S01]  /*6e50*/  LOP3.LUT R42, R57, 0xffff0000, RZ, 0xc0, !PT ;  /* 0xffff0000392a7812 */ /* 0x000fe200078ec0ff */
[----:B------:R-:W-:Y:S01]  /*6e60*/  FFMA R6, R41, R45, R6 ;  /* 0x0000002d29067223 */ /* 0x000fe20000000006 */
[----:B------:R-:W-:Y:S01]  /*6e70*/  SHF.L.U32 R45, R57, 0x10, RZ ;  /* 0x00000010392d7819 */ /* 0x000fe200000006ff */
[----:B------:R-:W-:Y:S01]  /*6e80*/  FFMA R11, R41, R40, R11 ;  /* 0x00000028290b7223 */ /* 0x000fe2000000000b */
[----:B------:R-:W-:Y:S01]  /*6e90*/  LOP3.LUT R40, R56, 0xffff0000, RZ, 0xc0, !PT ;  /* 0xffff000038287812 */ /* 0x000fe200078ec0ff */
[C---:B------:R-:W-:Y:S01]  /*6ea0*/  FMUL R8, R38.reuse, R12 ;  /* 0x0000000c26087220 */ /* 0x040fe20000400000 */
[----:B------:R-:W-:Y:S01]  /*6eb0*/  F2FP.BF16.F32.PACK_AB R54, R5, R4 ;  /* 0x000000040536723e */ /* 0x000fe200000010ff */
[C---:B------:R-:W-:Y:S01]  /*6ec0*/  FMUL R9, R38.reuse, R13 ;  /* 0x0000000d26097220 */ /* 0x040fe20000400000 */
[----:B------:R-:W-:Y:S01]  /*6ed0*/  F2FP.BF16.F32.PACK_AB R55, R11, R6 ;  /* 0x000000060b37723e */ /* 0x000fe200000010ff */
[C---:B------:R-:W-:Y:S01]  /*6ee0*/  FMUL R10, R38.reuse, R14 ;  /* 0x0000000e260a7220 */ /* 0x040fe20000400000 */
[----:B------:R-:W-:Y:S01]  /*6ef0*/  FMUL R15, R38, R15 ;  /* 0x0000000f260f7220 */ /* 0x000fe20000400000 */
[----:B------:R-:W-:Y:S01]  /*6f00*/  FFMA R8, R41, R43, R8 ;  /* 0x0000002b29087223 */ /* 0x000fe20000000008 */
[----:B------:R-:W-:Y:S01]  /*6f10*/  SHF.L.U32 R43, R59, 0x10, RZ ;  /* 0x000000103b2b7819 */ /* 0x000fe200000006ff */
[C---:B------:R-:W-:Y:S01]  /*6f20*/  FFMA R9, R41.reuse, R40, R9 ;  /* 0x0000002829097223 */ /* 0x040fe20000000009 */
[C---:B------:R-:W-:Y:S01]  /*6f30*/  SHF.L.U32 R40, R58.reuse, 0x10, RZ ;  /* 0x000000103a287819 */ /* 0x040fe200000006ff */
        /* <DEDUP_REMOVED lines=8> */
[----:B------:R-:W-:Y:S01]  /*6fc0*/  FMUL R14, R38, R18 ;  /* 0x00000012260e7220 */ /* 0x000fe20000400000 */
[----:B------:R-:W-:Y:S01]  /*6fd0*/  FFMA R12, R41, R40, R12 ;  /* 0x00000028290c7223 */ /* 0x000fe2000000000c */
[----:B------:R-:W-:Y:S01]  /*6fe0*/  LOP3.LUT R40, R59, 0xffff0000, RZ, 0xc0, !PT ;  /* 0xffff00003b287812 */ /* 0x000fe200078ec0ff */
[C---:B------:R-:W-:Y:S01]  /*6ff0*/  FFMA R13, R41.reuse, R42, R13 ;  /* 0x0000002a290d7223 */ /* 0x040fe2000000000d */
[----:B------:R-:W-:Y:S01]  /*7000*/  LOP3.LUT R42, R64, 0xffff0000, RZ, 0xc0, !PT ;  /* 0xffff0000402a7812 */ /* 0x000fe200078ec0ff */
[----:B------:R-:W-:Y:S01]  /*7010*/  FMUL R19, R38, R19 ;  /* 0x0000001326137220 */ /* 0x000fe20000400000 */
[----:B------:R-:W-:Y:S01]  /*7020*/  FFMA R14, R41, R43, R14 ;  /* 0x0000002b290e7223 */ /* 0x000fe2000000000e */
[----:B------:R-:W-:Y:S01]  /*7030*/  SHF.L.U32 R43, R64, 0x10, RZ ;  /* 0x00000010402b7819 */ /* 0x000fe200000006ff */
[----:B------:R1:W-:Y:S01]  /*7040*/  STS.128 [R82], R52 ;  /* 0x0000003452007388 */ /* 0x0003e20000000c00 */
[----:B------:R-:W-:Y:S01]  /*7050*/  F2FP.BF16.F32.PACK_AB R62, R13, R12 ;  /* 0x0000000c0d3e723e */ /* 0x000fe200000010ff */
[C---:B------:R-:W-:Y:S01]  /*7060*/  FMUL R16, R38.reuse, R20 ;  /* 0x0000001426107220 */ /* 0x040fe20000400000 */
        /* <DEDUP_REMOVED lines=8> */
[C---:B------:R-:W-:Y:S01]  /*70f0*/  FFMA R17, R41.reuse, R42, R17 ;  /* 0x0000002a29117223 */ /* 0x040fe20000000011 */
[----:B------:R-:W-:Y:S01]  /*7100*/  FFMA R18, R41, R45, R18 ;  /* 0x0000002d29127223 */ /* 0x000fe20000000012 */
[----:B------:R1:W-:Y:S01]  /*7110*/  STS.128 [R83+0x10], R60 ;  /* 0x0000103c53007388 */ /* 0x0003e20000000c00 */
[----:B------:R-:W-:Y:S01]  /*7120*/  SHF.L.U32 R45, R67, 0x10, RZ ;  /* 0x00000010432d7819 */ /* 0x000fe200000006ff */
[----:B------:R-:W-:Y:S01]  /*7130*/  FFMA R23, R41, R40, R23 ;  /* 0x0000002829177223 */ /* 0x000fe20000000017 */
[----:B------:R-:W-:Y:S01]  /*7140*/  LOP3.LUT R40, R66, 0xffff0000, RZ, 0xc0, !PT ;  /* 0xffff000042287812 */ /* 0x000fe200078ec0ff */
[C---:B------:R-:W-:Y:S01]  /*7150*/  FMUL R20, R38.reuse, R24 ;  /* 0x0000001826147220 */ /* 0x040fe20000400000 */
[----:B------:R-:W-:Y:S01]  /*7160*/  LOP3.LUT R42, R67, 0xffff0000, RZ, 0xc0, !PT ;  /* 0xffff0000432a7812 */ /* 0x000fe200078ec0ff */
[C---:B------:R-:W-:Y:S01]  /*7170*/  FMUL R21, R38.reuse, R25 ;  /* 0x0000001926157220 */ /* 0x040fe20000400000 */
[----:B------:R-:W-:Y:S01]  /*7180*/  F2FP.BF16.F32.PACK_AB R68, R17, R16 ;  /* 0x000000101144723e */ /* 0x000fe200000010ff */
[C---:B------:R-:W-:Y:S01]  /*7190*/  FMUL R22, R38.reuse, R26 ;  /* 0x0000001a26167220 */ /* 0x040fe20000400000 */
[----:B------:R-:W-:Y:S01]  /*71a0*/  FMUL R27, R38, R27 ;  /* 0x0000001b261b7220 */ /* 0x000fe20000400000 */
[C---:B------:R-:W-:Y:S01]  /*71b0*/  FFMA R20, R41.reuse, R43, R20 ;  /* 0x0000002b29147223 */ /* 0x040fe20000000014 */
[C---:B------:R-:W-:Y:S01]  /*71c0*/  FFMA R21, R41.reuse, R40, R21 ;  /* 0x0000002829157223 */ /* 0x040fe20000000015 */
[C---:B------:R-:W-:Y:S01]  /*71d0*/  FFMA R22, R41.reuse, R45, R22 ;  /* 0x0000002d29167223 */ /* 0x040fe20000000016 */
[----:B------:R-:W-:Y:S01]  /*71e0*/  FFMA R27, R41, R42, R27 ;  /* 0x0000002a291b7223 */ /* 0x000fe2000000001b */
[----:B------:R-:W-:Y:S01]  /*71f0*/  SHF.L.U32 R40, R72, 0x10, RZ ;  /* 0x0000001048287819 */ /* 0x000fe200000006ff */
[----:B------:R-:W-:Y:S01]  /*7200*/  FMUL R24, R38, R28 ;  /* 0x0000001c26187220 */ /* 0x000fe20000400000 */
[----:B------:R-:W-:Y:S01]  /*7210*/  LOP3.LUT R42, R72, 0xffff0000, RZ, 0xc0, !PT ;  /* 0xffff0000482a7812 */ /* 0x000fe200078ec0ff */
[C---:B------:R-:W-:Y:S01]  /*7220*/  FMUL R25, R38.reuse, R29 ;  /* 0x0000001d26197220 */ /* 0x040fe20000400000 */
[----:B------:R-:W-:Y:S01]  /*7230*/  SHF.L.U32 R43, R73, 0x10, RZ ;  /* 0x00000010492b7819 */ /* 0x000fe200000006ff */
[C---:B------:R-:W-:Y:S01]  /*7240*/  FMUL R26, R38.reuse, R30 ;  /* 0x0000001e261a7220 */ /* 0x040fe20000400000 */
[C---:B------:R-:W-:Y:S01]  /*7250*/  FFMA R24, R41.reuse, R40, R24 ;  /* 0x0000002829187223 */ /* 0x040fe20000000018 */
[----:B------:R-:W-:Y:S01]  /*7260*/  FFMA R25, R41, R42, R25 ;  /* 0x0000002a29197223 */ /* 0x000fe20000000019 */
[----:B------:R-:W-:Y:S01]  /*7270*/  LOP3.LUT R40, R73, 0xffff0000, RZ, 0xc0, !PT ;  /* 0xffff000049287812 */ /* 0x000fe200078ec0ff */
[----:B------:R-:W-:Y:S01]  /*7280*/  FFMA R26, R41, R43, R26 ;  /* 0x0000002b291a7223 */ /* 0x000fe2000000001a */
[----:B------:R-:W-:Y:S01]  /*7290*/  FMUL R31, R38, R31 ;  /* 0x0000001f261f7220 */ /* 0x000fe20000400000 */
[----:B------:R-:W-:Y:S01]  /*72a0*/  SHF.L.U32 R43, R74, 0x10, RZ ;  /* 0x000000104a2b7819 */ /* 0x000fe200000006ff */
[----:B------:R-:W-:Y:S01]  /*72b0*/  FMUL R28, R38, R32 ;  /* 0x00000020261c7220 */ /* 0x000fe20000400000 */
[----:B------:R-:W-:Y:S01]  /*72c0*/  LOP3.LUT R42, R74, 0xffff0000, RZ, 0xc0, !PT ;  /* 0xffff00004a2a7812 */ /* 0x000fe200078ec0ff */
[C---:B------:R-:W-:Y:S01]  /*72d0*/  FMUL R29, R38.reuse, R33 ;  /* 0x00000021261d7220 */ /* 0x040fe20000400000 */
[----:B------:R-:W-:Y:S01]  /*72e0*/  SHF.L.U32 R45, R75, 0x10, RZ ;  /* 0x000000104b2d7819 */ /* 0x000fe200000006ff */
[C---:B------:R-:W-:Y:S01]  /*72f0*/  FMUL R30, R38.reuse, R34 ;  /* 0x00000022261e7220 */ /* 0x040fe20000400000 */
[----:B------:R-:W-:Y:S01]  /*7300*/  FFMA R31, R41, R40, R31 ;  /* 0x00000028291f7223 */ /* 0x000fe2000000001f */
[----:B------:R-:W-:Y:S01]  /*7310*/  FMUL R35, R38, R35 ;  /* 0x0000002326237220 */ /* 0x000fe20000400000 */
[----:B------:R-:W-:Y:S01]  /*7320*/  F2FP.BF16.F32.PACK_AB R69, R23, R18 ;  /* 0x000000121745723e */ /* 0x000fe200000010ff */
[----:B------:R-:W-:Y:S01]  /*7330*/  FFMA R28, R41, R43, R28 ;  /* 0x0000002b291c7223 */ /* 0x000fe2000000001c */
[----:B------:R-:W-:Y:S01]  /*7340*/  F2FP.BF16.F32.PACK_AB R70, R21, R20 ;  /* 0x000000141546723e */ /* 0x000fe200000010ff */
[----:B------:R-:W-:Y:S01]  /*7350*/  FFMA R29, R41, R42, R29 ;  /* 0x0000002a291d7223 */ /* 0x000fe2000000001d */
[----:B------:R-:W-:Y:S01]  /*7360*/  F2FP.BF16.F32.PACK_AB R71, R27, R22 ;  /* 0x000000161b47723e */ /* 0x000fe200000010ff */
[C---:B------:R-:W-:Y:S01]  /*7370*/  FFMA R30, R41.reuse, R45, R30 ;  /* 0x0000002d291e7223 */ /* 0x040fe2000000001e */
[----:B------:R-:W-:Y:S01]  /*7380*/  FFMA R35, R41, R44, R35 ;  /* 0x0000002c29237223 */ /* 0x000fe20000000023 */
[----:B------:R-:W-:Y:S02]  /*7390*/  F2FP.BF16.F32.PACK_AB R104, R25, R24 ;  /* 0x000000181968723e */ /* 0x000fe400000010ff */
[----:B------:R1:W-:Y:S01]  /*73a0*/  STS.128 [R47+0x20], R68 ;  /* 0x000020442f007388 */ /* 0x0003e20000000c00 */
[----:B------:R-:W-:Y:S02]  /*73b0*/  F2FP.BF16.F32.PACK_AB R105, R31, R26 ;  /* 0x0000001a1f69723e */ /* 0x000fe400000010ff */
[----:B------:R-:W-:Y:S02]  /*73c0*/  F2FP.BF16.F32.PACK_AB R106, R29, R28 ;  /* 0x0000001c1d6a723e */ /* 0x000fe400000010ff */
[----:B------:R-:W-:Y:S05]  /*73d0*/  F2FP.BF16.F32.PACK_AB R107, R35, R30 ;  /* 0x0000001e236b723e */ /* 0x000fea00000010ff */
[----:B------:R1:W-:Y:S01]  /*73e0*/  STS.128 [R46+0x10], R104 ;  /* 0x000010682e007388 */ /* 0x0003e20000000c00 */
[----:B------:R-:W-:Y:S01]  /*73f0*/  @!PT LDS RZ, [RZ] ;  /* 0x00000000fffff984 */ /* 0x000fe20000000800 */
[----:B------:R-:W-:Y:S01]  /*7400*/  @!PT LDS RZ, [RZ] ;  /* 0x00000000fffff984 */ /* 0x000fe20000000800 */
[----:B------:R-:W-:Y:S01]  /*7410*/  @!PT LDS RZ, [RZ] ;  /* 0x00000000fffff984 */ /* 0x000fe20000000800 */
[----:B------:R-:W-:Y:S01]  /*7420*/  @!PT LDS RZ, [RZ] ;  /* 0x00000000fffff984 */ /* 0x000fe20000000800 */
[----:B------:R2:W-:Y:S07]  /*7430*/  MEMBAR.ALL.CTA ;  /* 0x0000000000007992 */ /* 0x0005ee0000008000 */
[----:B--2---:R-:W2:Y:S02]  /*7440*/  FENCE.VIEW.ASYNC.S ;  /* 0x00000000000073c6 */ /* 0x004ea40000000000 */
[----:B--2---:R-:W-:Y:S06]  /*7450*/  BAR.SYNC.DEFER_BLOCKING 0x1, 0x80 ;  /* 0x0042000000007b1d */ /* 0x004fec0000010000 */
[----:B------:R-:W-:Y:S05]  /*7460*/  @P0 BRA `(.L_x_116) ;  /* 0x0000000000240947 */ /* 0x000fea0003800000 */
[----:B------:R-:W2:Y:S01]  /*7470*/  LDCU.64 UR6, c[0x0][0x348] ;  /* 0x00006900ff0677ac */ /* 0x000ea20008000a00 */
[----:B------:R-:W-:Y:S01]  /*7480*/  R2UR UR5, R110 ;  /* 0x000000006e0572ca */ /* 0x000fe200000e0000 */
[----:B------:R-:W-:Y:S11]  /*7490*/  UMOV UR51, UR36 ;  /* 0x0000002400337c82 */ /* 0x000ff60008000000 */
[----:B------:R-:W-:Y:S01]  /*74a0*/  @!UPT UIADD3 URZ, UPT, UPT, URZ, URZ, URZ ;  /* 0x000000fffffff290 */ /* 0x000fe2000fffe0ff */
[----:B------:R-:W-:Y:S02]  /*74b0*/  UIADD3 UR48, UPT, UPT, UR47, 0x200, UR5 ;  /* 0x000002002f307890 */ /* 0x000fe4000fffe005 */
[----:B--2---:R-:W-:Y:S04]  /*74c0*/  UIADD3 UR4, UP0, UPT, UR6, 0x680, URZ ;  /* 0x0000068006047890 */ /* 0x004fe8000ff1e0ff */
[----:B------:R-:W-:Y:S09]  /*74d0*/  UIADD3.X UR5, UPT, UPT, URZ, UR7, URZ, UP0, !UPT ;  /* 0x00000007ff057290 */ /* 0x000ff200087fe4ff */
[----:B------:R2:W-:Y:S02]  /*74e0*/  UTMASTG.3D [UR48], [UR4] ;  /* 0x00000030040073b5 */ /* 0x0005e40008010000 */
[----:B--2---:R0:W-:Y:S02]  /*74f0*/  UTMACMDFLUSH ;  /* 0x00000000000079b7 */ /* 0x0041e40000000000 */
.L_x_116:
[----:B------:R-:W-:Y:S05]  /*7500*/  BSYNC.RECONVERGENT B0 ;  /* 0x0000000000007941 */ /* 0x000fea0003800200 */
.L_x_115:
[----:B------:R-:W-:Y:S01]  /*7510*/  UIADD3 UR44, UPT, UPT, UR46, 0x1, URZ ;  /* 0x000000012e2c7890 */ /* 0x000fe2000fffe0ff */
[----:B------:R-:W-:Y:S03]  /*7520*/  BSSY.RECONVERGENT B0, `(.L_x_117) ;  /* 0x0000005000007945 */ /* 0x000fe60003800200 */
[----:B------:R-:W-:Y:S04]  /*7530*/  UISETP.NE.AND UP0, UPT, UR44, 0x3, UPT ;  /* 0x000000032c00788c */ /* 0x000fe8000bf05270 */
[----:B------:R-:W-:Y:S01]  /*7540*/  USEL UR45, UR44, URZ, UP0 ;  /* 0x000000ff2c2d7287 */ /* 0x000fe20008000000 */
[----:B------:R-:W-:Y:S11]  /*7550*/  @P0 BRA `(.L_x_118) ;  /* 0x0000000000040947 */ /* 0x000ff60003800000 */
[----:B------:R-:W-:Y:S04]  /*7560*/  DEPBAR.LE SB0, 0x1 ;  /* 0x000080400000791a */ /* 0x000fe80000000000 */
.L_x_118:
[----:B------:R-:W-:Y:S05]  /*7570*/  BSYNC.RECONVERGENT B0 ;  /* 0x0000000000007941 */ /* 0x000fea0003800200 */
.L_x_117:
[----:B------:R-:W-:Y:S01]  /*7580*/  BAR.SYNC.DEFER_BLOCKING 0x1, 0x80 ;  /* 0x0042000000007b1d */ /* 0x000fe20000010000 */
[----:B------:R-:W-:Y:S01]  /*7590*/  ISETP.NE.AND P1, PT, R108, RZ, PT ;  /* 0x000000ff6c00720c */ /* 0x000fe20003f25270 */
[----:B------:R-:W-:Y:S01]  /*75a0*/  UISETP.NE.AND UP0, UPT, UR53, URZ, UPT ;  /* 0x000000ff3500728c */ /* 0x000fe2000bf05270 */
[----:B------:R-:W-:Y:S11]  /*75b0*/  LEA R2, R112, UR47, 0x3 ;  /* 0x0000002f70027c11 */ /* 0x000ff6000f8e18ff */
[----:B------:R-:W-:Y:S01]  /*75c0*/  @P1 SHF.L.U32 R3, R111, 0x1f, RZ ;  /* 0x0000001f6f031819 */ /* 0x000fe200000006ff */
[----:B------:R-:W-:Y:S06]  /*75d0*/  BRA.U !UP0, `(.L_x_119) ;  /* 0x0000000108247547 */ /* 0x000fec000b800000 */
[----:B------:R-:W-:Y:S01]  /*75e0*/  IMAD.U32 R5, RZ, RZ, UR52 ;  /* 0x00000034ff057e24 */ /* 0x000fe2000f8e00ff */
[----:B------:R-:W-:Y:S01]  /*75f0*/  MOV R0, UR55 ;  /* 0x0000003700007c02 */ /* 0x000fe20008000f00 */
[----:B------:R-:W-:Y:S03]  /*7600*/  UIADD3 UR4, UPT, UPT, UR52, 0x1, URZ ;  /* 0x0000000134047890 */ /* 0x000fe6000fffe0ff */
[----:B------:R-:W-:Y:S01]  /*7610*/  @P1 LEA R5, R5, UR47, 0x3 ;  /* 0x0000002f05051c11 */ /* 0x000fe2000f8e18ff */
[----:B------:R-:W-:Y:S04]  /*7620*/  UISETP.NE.AND UP0, UPT, UR4, 0x3, UPT ;  /* 0x000000030400788c */ /* 0x000fe8000bf05270 */
[----:B------:R-:W-:Y:S01]  /*7630*/  @P1 VIADD R5, R5, 0x68 ;  /* 0x0000006805051836 */ /* 0x000fe20000000000 */
[----:B------:R-:W-:Y:S04]  /*7640*/  USEL UR52, UR4, URZ, UP0 ;  /* 0x000000ff04347287 */ /* 0x000fe80008000000 */
[----:B------:R-:W-:Y:S04]  /*7650*/  @P1 PRMT R0, R0, 0x654, R5 ;  /* 0x0000065400001816 */ /* 0x000fe80000000005 */
[----:B------:R2:W-:Y:S04]  /*7660*/  @P1 SYNCS.ARRIVE.TRANS64.RED.A1T0 RZ, [R0+URZ], RZ ;  /* 0x000000ff00ff19a7 */ /* 0x0005e800081004ff */
.L_x_119:
[----:B------:R-:W4:Y:S01]  /*7670*/  @P1 SYNCS.PHASECHK.TRANS64.TRYWAIT P0, [R2+URZ+0x50], R3 ;  /* 0x00005003020015a7 */ /* 0x000f2200080011ff */
[----:B------:R-:W-:Y:S01]  /*7680*/  BSSY B1, `(.L_x_120) ;  /* 0x0000015000017945 */ /* 0x000fe20003800000 */
[----:B----4-:R-:W-:Y:S03]  /*7690*/  @P1 SEL R109, RZ, 0x1, !P0 ;  /* 0x00000001ff6d1807 */ /* 0x010fe60004000000 */
[----:B------:R-:W-:Y:S05]  /*76a0*/  @!P1 BRA `(.L_x_121) ;  /* 0x0000000000489947 */ /* 0x000fea0003800000 */
[----:B------:R-:W-:Y:S01]  /*76b0*/  ISETP.NE.AND P1, PT, R113, RZ, PT ;  /* 0x000000ff7100720c */ /* 0x000fe20003f25270 */
[----:B------:R-:W-:Y:S01]  /*76c0*/  BSSY B0, `(.L_x_122) ;  /* 0x000000a000007945 */ /* 0x000fe20003800000 */
[----:B------:R-:W-:Y:S11]  /*76d0*/  ISETP.NE.AND P0, PT, R109, RZ, PT ;  /* 0x000000ff6d00720c */ /* 0x000ff60003f05270 */
[----:B------:R-:W-:Y:S04]  /*76e0*/  @P1 IMAD R112, R112, 0x2000, R97 ;  /* 0x0000200070701824 */ /* 0x000fe800078e0261 */
[----:B------:R-:W-:Y:S01]  /*76f0*/  @P1 IMAD.IADD R5, R81, 0x1, R112 ;  /* 0x0000000151051824 */ /* 0x000fe200078e0270 */
[----:B------:R-:W-:Y:S03]  /*7700*/  @P1 IADD3 R3, PT, PT, R80, R112, RZ ;  /* 0x0000007050031210 */ /* 0x000fe60007ffe0ff */
[----:B--2---:R-:W-:Y:S01]  /*7710*/  @P1 IMAD.IADD R0, R96, 0x1, R5 ;  /* 0x0000000160001824 */ /* 0x004fe200078e0205 */
[----:B------:R-:W-:Y:S06]  /*7720*/  @P0 BRA `(.L_x_123) ;  /* 0x00000000000c0947 */ /* 0x000fec0003800000 */
[----:B------:R-:W-:Y:S04]  /*7730*/  SHF.L.U32 R111, R111, 0x1f, RZ ;  /* 0x0000001f6f6f7819 */ /* 0x000fe800000006ff */
[----:B------:R-:W2:Y:S02]  /*7740*/  SYNCS.PHASECHK.TRANS64.TRYWAIT P0, [R2+URZ+0x50], R111 ;  /* 0x0000506f020075a7 */ /* 0x000ea400080011ff */
[----:B--2---:R-:W-:Y:S05]  /*7750*/  @!P0 BRA `(.L_x_124) ;  /* 0x0000001800a48947 */ /* 0x004fea0003800000 */
.L_x_123:
[----:B------:R-:W-:Y:S05]  /*7760*/  BSYNC B0 ;  /* 0x0000000000007941 */ /* 0x000fea0003800000 */
.L_x_122:
[----:B------:R-:W-:Y:S11]  /*7770*/  ISETP.NE.AND P0, PT, R113, RZ, PT ;  /* 0x000000ff7100720c */ /* 0x000ff60003f05270 */
[----:B------:R-:W-:Y:S02]  /*7780*/  @!UPT UIADD3 URZ, UPT, UPT, URZ, URZ, URZ ;  /* 0x000000fffffff290 */ /* 0x000fe4000fffe0ff */
[----:B------:R4:W1:Y:S04]  /*7790*/  @P0 LDS.128 R48, [R112] ;  /* 0x0000000070300984 */ /* 0x0008680000000c00 */
[----:B------:R4:W1:Y:S04]  /*77a0*/  @P0 LDS.128 R64, [R3+0x20] ;  /* 0x0000200003400984 */ /* 0x0008680000000c00 */
[----:B------:R4:W1:Y:S04]  /*77b0*/  @P0 LDS.128 R56, [R5+0x10] ;  /* 0x0000100005380984 */ /* 0x0008680000000c00 */
[----:B------:R4:W1:Y:S02]  /*77c0*/  @P0 LDS.128 R72, [R0+0x10] ;  /* 0x0000100000480984 */ /* 0x0008640000000c00 */
.L_x_121:
[----:B------:R-:W-:Y:S05]  /*77d0*/  BSYNC B1 ;  /* 0x0000000000017941 */ /* 0x000fea0003800000 */
.L_x_120:
[----:B--2-4-:R-:W-:Y:S05]  /*77e0*/  VIADD R0, R39, 0x20 ;  /* 0x0000002027007836 */ /* 0x014fea0000000000 */
[----:B------:R-:W-:Y:S04]  /*77f0*/  SHF.R.U32.HI R0, RZ, 0x15, R0 ;  /* 0x00000015ff007819 */ /* 0x000fe80000011600 */
[----:B------:R-:W-:Y:S11]  /*7800*/  LOP3.LUT P0, RZ, R0, 0x3, R85, 0x48, !PT ;  /* 0x0000000300ff7812 */ /* 0x000ff60007804855 */
[----:B------:R-:W-:Y:S02]  /*7810*/  @!UPT UIADD3 URZ, UPT, UPT, URZ, URZ, URZ ;  /* 0x000000fffffff290 */ /* 0x000fe4000fffe0ff */
[----:B------:R-:W-:Y:S05]  /*7820*/  @!P0 BRA `(.L_x_125) ;  /* 0x0000000000408947 */ /* 0x000fea0003800000 */
[----:B------:R-:W2:Y:S01]  /*7830*/  LDCU.64 UR8, c[0x4][0x70] ;  /* 0x01000e00ff0877ac */ /* 0x000ea20008000a00 */
[----:B------:R-:W-:Y:S01]  /*7840*/  MOV R3, 0x0 ;  /* 0x0000000000037802 */ /* 0x000fe20000000f00 */
[----:B------:R-:W-:Y:S02]  /*7850*/  HFMA2 R12, -RZ, RZ, 0, 5.9604644775390625e-08 ;  /* 0x00000001ff0c7431 */ /* 0x000fe400000001ff */
[----:B------:R-:W-:Y:S02]  /*7860*/  IMAD.MOV.U32 R8, RZ, RZ, 0x192 ;  /* 0x00000192ff087424 */ /* 0x000fe400078e00ff */
[----:B------:R-:W-:Y:S01]  /*7870*/  IMAD.MOV.U32 R13, RZ, RZ, RZ ;  /* 0x000000ffff0d7224 */ /* 0x000fe200078e00ff */
[----:B------:R-:W4:Y:S01]  /*7880*/  LDCU.64 UR6, c[0x4][0x78] ;  /* 0x01000f00ff0677ac */ /* 0x000f220008000a00 */
[----:B------:R-:W1:Y:S01]  /*7890*/  LDC.64 R2, c[0x4][R3] ;  /* 0x0100000003027b82 */ /* 0x000e620000000a00 */
[----:B------:R-:W5:Y:S01]  /*78a0*/  LDCU.64 UR4, c[0x4][0x10] ;  /* 0x01000200ff0477ac */ /* 0x000f620008000a00 */
[----:B--2---:R-:W-:Y:S01]  /*78b0*/  MOV R5, UR9 ;  /* 0x0000000900057c02 */ /* 0x004fe20008000f00 */
[----:B------:R-:W-:Y:S01]  /*78c0*/  IMAD.U32 R4, RZ, RZ, UR8 ;  /* 0x00000008ff047e24 */ /* 0x000fe2000f8e00ff */
[----:B----4-:R-:W-:Y:S01]  /*78d0*/  MOV R7, UR7 ;  /* 0x0000000700077c02 */ /* 0x010fe20008000f00 */
[----:B------:R-:W-:Y:S01]  /*78e0*/  IMAD.U32 R6, RZ, RZ, UR6 ;  /* 0x00000006ff067e24 */ /* 0x000fe2000f8e00ff */
[----:B-----5:R-:W-:Y:S01]  /*78f0*/  MOV R11, UR5 ;  /* 0x00000005000b7c02 */ /* 0x020fe20008000f00 */
[----:B------:R-:W-:Y:S02]  /*7900*/  IMAD.U32 R10, RZ, RZ, UR4 ;  /* 0x00000004ff0a7e24 */ /* 0x000fe4000f8e00ff */
[----:B------:R-:W-:Y:S07]  /*7910*/  LEPC R20, `(.L_x_125) ;  /* 0x000000001014794e */ /* 0x000fee0000000000 */
[----:B-1-3--:R-:W-:Y:S05]  /*7920*/  CALL.ABS.NOINC R2 ;  /* 0x0000000002007343 */ /* 0x00afea0003c00000 */
.L_x_125:
[----:B------:R-:W-:Y:S01]  /*7930*/  ISETP.NE.AND P0, PT, R98, RZ, PT ;  /* 0x000000ff6200720c */ /* 0x000fe20003f05270 */
[----:B------:R-:W-:Y:S05]  /*7940*/  WARPSYNC.ALL ;  /* 0x0000000000007948 */ /* 0x000fea0003800000 */
[----:B------:R-:W-:Y:S01]  /*7950*/  R2UR UR4, R39 ;  /* 0x00000000270472ca */ /* 0x000fe200000e0000 */
[----:B------:R-:W-:Y:S01]  /*7960*/  BSSY.RECONVERGENT B0, `(.L_x_126) ;  /* 0x0000090000007945 */ /* 0x000fe20003800200 */
[C---:B-1----:R-:W-:Y:S02]  /*7970*/  SHF.L.U32 R40, R48.reuse, 0x10, RZ ;  /* 0x0000001030287819 */ /* 0x042fe400000006ff */
[----:B------:R-:W-:Y:S02]  /*7980*/  LOP3.LUT R42, R48, 0xffff0000, RZ, 0xc0, !PT ;  /* 0xffff0000302a7812 */ /* 0x000fe400078ec0ff */
[C---:B------:R-:W-:Y:S02]  /*7990*/  SHF.L.U32 R43, R49.reuse, 0x10, RZ ;  /* 0x00000010312b7819 */ /* 0x040fe400000006ff */
[----:B------:R-:W-:Y:S02]  /*79a0*/  LOP3.LUT R44, R49, 0xffff0000, RZ, 0xc0, !PT ;  /* 0xffff0000312c7812 */ /* 0x000fe400078ec0ff */
[C---:B------:R-:W-:Y:S02]  /*79b0*/  SHF.L.U32 R45, R50.reuse, 0x10, RZ ;  /* 0x00000010322d7819 */ /* 0x040fe400000006ff */
[----:B---3--:R-:W-:Y:S01]  /*79c0*/  LOP3.LUT R46, R50, 0xffff0000, RZ, 0xc0, !PT ;  /* 0xffff0000322e7812 */ /* 0x008fe200078ec0ff */
[----:B------:R-:W1:Y:S01]  /*79d0*/  LDTM.x32 R4, tmem[UR4+0x20] ;  /* 0x00002004000479ee */ /* 0x000e6200082c0000 */
[C---:B------:R-:W-:Y:S01]  /*79e0*/  SHF.L.U32 R47, R51.reuse, 0x10, RZ ;  /* 0x00000010332f7819 */ /* 0x040fe200000006ff */
[----:B------:R-:W-:Y:S01]  /*79f0*/  USHF.L.U32 UR4, UR45, 0xd, URZ ;  /* 0x0000000d2d047899 */ /* 0x000fe200080006ff */
[----:B------:R-:W-:Y:S01]  /*7a00*/  LOP3.LUT R48, R51, 0xffff0000, RZ, 0xc0, !PT ;  /* 0xffff000033307812 */ /* 0x000fe200078ec0ff */
[----:B------:R-:W-:Y:S01]  /*7a10*/  NOP ;  /* 0x0000000000007918 */ /* 0x000fe20000000000 */
[C---:B------:R-:W-:Y:S02]  /*7a20*/  SHF.L.U32 R49, R56.reuse, 0x10, RZ ;  /* 0x0000001038317819 */ /* 0x040fe400000006ff */
[----:B------:R-:W-:Y:S02]  /*7a30*/  LOP3.LUT R51, R56, 0xffff0000, RZ, 0xc0, !PT ;  /* 0xffff000038337812 */ /* 0x000fe400078ec0ff */
[C---:B------:R-:W-:Y:S02]  /*7a40*/  SHF.L.U32 R50, R57.reuse, 0x10, RZ ;  /* 0x0000001039327819 */ /* 0x040fe400000006ff */
[----:B------:R-:W-:Y:S02]  /*7a50*/  LOP3.LUT R52, R57, 0xffff0000, RZ, 0xc0, !PT ;  /* 0xffff000039347812 */ /* 0x000fe400078ec0ff */
[----:B------:R-:W-:Y:S02]  /*7a60*/  IADD3 R110, PT, PT, R97, UR4, RZ ;  /* 0x00000004616e7c10 */ /* 0x000fe4000fffe0ff */
[C---:B------:R-:W-:Y:S02]  /*7a70*/  SHF.L.U32 R53, R58.reuse, 0x10, RZ ;  /* 0x000000103a357819 */ /* 0x040fe400000006ff */
[----:B------:R-:W-:Y:S02]  /*7a80*/  LOP3.LUT R54, R58, 0xffff0000, RZ, 0xc0, !PT ;  /* 0xffff00003a367812 */ /* 0x000fe400078ec0ff */
[----:B------:R-:W-:Y:S02]  /*7a90*/  SHF.L.U32 R55, R59, 0x10, RZ ;  /* 0x000000103b377819 */ /* 0x000fe400000006ff */
[----:B------:R-:W-:Y:S02]  /*7aa0*/  IADD3 R89, PT, PT, R89, 0xd0, RZ ;  /* 0x000000d059597810 */ /* 0x000fe40007ffe0ff */
[----:B------:R-:W-:Y:S01]  /*7ab0*/  LOP3.LUT R56, R59, 0xffff0000, RZ, 0xc0, !PT ;  /* 0xffff00003b387812 */ /* 0x000fe200078ec0ff */
[C---:B-1----:R-:W-:Y:S01]  /*7ac0*/  FMUL R4, R38.reuse, R4 ;  /* 0x0000000426047220 */ /* 0x042fe20000400000 */
[----:B------:R-:W-:Y:S01]  /*7ad0*/  IADD3 R109, PT, PT, R81, R110, RZ ;  /* 0x0000006e516d7210 */ /* 0x000fe20007ffe0ff */
[----:B------:R-:W-:Y:S01]  /*7ae0*/  FMUL R5, R38, R5 ;  /* 0x0000000526057220 */ /* 0x000fe20000400000 */
[----:B------:R-:W-:Y:S01]  /*7af0*/  SHF.L.U32 R57, R64, 0x10, RZ ;  /* 0x0000001040397819 */ /* 0x000fe200000006ff */
[----:B------:R-:W-:Y:S01]  /*7b00*/  FMUL R6, R38, R6 ;  /* 0x0000000626067220 */ /* 0x000fe20000400000 */
[----:B------:R-:W-:Y:S01]  /*7b10*/  IADD3 R110, PT, PT, R80, R110, RZ ;  /* 0x0000006e506e7210 */ /* 0x000fe20007ffe0ff */
[----:B------:R-:W-:Y:S01]  /*7b20*/  FMUL R7, R38, R7 ;  /* 0x0000000726077220 */ /* 0x000fe20000400000 */
[----:B------:R-:W-:Y:S01]  /*7b30*/  LOP3.LUT R58, R64, 0xffff0000, RZ, 0xc0, !PT ;  /* 0xffff0000403a7812 */ /* 0x000fe200078ec0ff */
[----:B------:R-:W-:Y:S01]  /*7b40*/  FFMA R4, R41, R40, R4 ;  /* 0x0000002829047223 */ /* 0x000fe20000000004 */
[----:B------:R-:W-:Y:S01]  /*7b50*/  SHF.L.U32 R59, R65, 0x10, RZ ;  /* 0x00000010413b7819 */ /* 0x000fe200000006ff */
[C---:B------:R-:W-:Y:S01]  /*7b60*/  FMUL R8, R38.reuse, R8 ;  /* 0x0000000826087220 */ /* 0x040fe20000400000 */
[----:B------:R-:W-:Y:S01]  /*7b70*/  LOP3.LUT R89, R89, 0xfefffff8, RZ, 0xc0, !PT ;  /* 0xfefffff859597812 */ /* 0x000fe200078ec0ff */
[----:B------:R-:W-:Y:S01]  /*7b80*/  FFMA R5, R41, R42, R5 ;  /* 0x0000002a29057223 */ /* 0x000fe20000000005 */
[----:B------:R-:W-:Y:S01]  /*7b90*/  LOP3.LUT R60, R65, 0xffff0000, RZ, 0xc0, !PT ;  /* 0xffff0000413c7812 */ /* 0x000fe200078ec0ff */
[----:B------:R-:W-:Y:S01]  /*7ba0*/  FMUL R9, R38, R9 ;  /* 0x0000000926097220 */ /* 0x000fe20000400000 */
[----:B------:R-:W-:Y:S01]  /*7bb0*/  SHF.L.U32 R61, R66, 0x10, RZ ;  /* 0x00000010423d7819 */ /* 0x000fe200000006ff */
[----:B------:R1:W-:Y:S01]  /*7bc0*/  SYNCS.ARRIVE.TRANS64.RED.A1T0 RZ, [R89+URZ], RZ ;  /* 0x000000ff59ff79a7 */ /* 0x0003e200081004ff */
[----:B------:R-:W-:Y:S01]  /*7bd0*/  F2FP.BF16.F32.PACK_AB R80, R5, R4 ;  /* 0x000000040550723e */ /* 0x000fe200000010ff */
[C---:B------:R-:W-:Y:S01]  /*7be0*/  FFMA R6, R41.reuse, R43, R6 ;  /* 0x0000002b29067223 */ /* 0x040fe20000000006 */
[----:B------:R-:W-:Y:S01]  /*7bf0*/  IADD3 R111, PT, PT, R96, R109, RZ ;  /* 0x0000006d606f7210 */ /* 0x000fe20007ffe0ff */
[C---:B------:R-:W-:Y:S01]  /*7c00*/  FFMA R7, R41.reuse, R44, R7 ;  /* 0x0000002c29077223 */ /* 0x040fe20000000007 */
[C---:B------:R-:W-:Y:S01]  /*7c10*/  FFMA R8, R41.reuse, R45, R8 ;  /* 0x0000002d29087223 */ /* 0x040fe20000000008 */
[----:B------:R-:W-:Y:S01]  /*7c20*/  FFMA R9, R41, R46, R9 ;  /* 0x0000002e29097223 */ /* 0x000fe20000000009 */
[----:B------:R-:W-:Y:S01]  /*7c30*/  FMUL R10, R38, R10 ;  /* 0x0000000a260a7220 */ /* 0x000fe20000400000 */
[----:B------:R-:W-:Y:S01]  /*7c40*/  LOP3.LUT R62, R66, 0xffff0000, RZ, 0xc0, !PT ;  /* 0xffff0000423e7812 */ /* 0x000fe200078ec0ff */
[C---:B------:R-:W-:Y:S01]  /*7c50*/  FMUL R11, R38.reuse, R11 ;  /* 0x0000000b260b7220 */ /* 0x040fe20000400000 */
[----:B------:R-:W-:Y:S01]  /*7c60*/  F2FP.BF16.F32.PACK_AB R81, R7, R6 ;  /* 0x000000060751723e */ /* 0x000fe200000010ff */
[----:B------:R-:W-:Y:S01]  /*7c70*/  FFMA R10, R41, R47, R10 ;  /* 0x0000002f290a7223 */ /* 0x000fe2000000000a */
[----:B------:R-:W-:Y:S01]  /*7c80*/  F2FP.BF16.F32.PACK_AB R82, R9, R8 ;  /* 0x000000080952723e */ /* 0x000fe200000010ff */
[----:B------:R-:W-:Y:S01]  /*7c90*/  FFMA R11, R41, R48, R11 ;  /* 0x00000030290b7223 */ /* 0x000fe2000000000b */
[C---:B------:R-:W-:Y:S01]  /*7ca0*/  FMUL R0, R38.reuse, R12 ;  /* 0x0000000c26007220 */ /* 0x040fe20000400000 */
[C---:B------:R-:W-:Y:S01]  /*7cb0*/  FMUL R2, R38.reuse, R13 ;  /* 0x0000000d26027220 */ /* 0x040fe20000400000 */
[C---:B------:R-:W-:Y:S01]  /*7cc0*/  FMUL R3, R38.reuse, R14 ;  /* 0x0000000e26037220 */ /* 0x040fe20000400000 */
[----:B------:R-:W-:Y:S01]  /*7cd0*/  SHF.L.U32 R63, R67, 0x10, RZ ;  /* 0x00000010433f7819 */ /* 0x000fe200000006ff */
[----:B------:R-:W-:Y:S01]  /*7ce0*/  FFMA R0, R41, R49, R0 ;  /* 0x0000003129007223 */ /* 0x000fe20000000000 */
[----:B------:R-:W-:Y:S01]  /*7cf0*/  F2FP.BF16.F32.PACK_AB R83, R11, R10 ;  /* 0x0000000a0b53723e */ /* 0x000fe200000010ff */
[----:B------:R-:W-:Y:S01]  /*7d00*/  FFMA R2, R41, R51, R2 ;  /* 0x0000003329027223 */ /* 0x000fe20000000002 */
[C---:B------:R-:W-:Y:S01]  /*7d10*/  FMUL R15, R38.reuse, R15 ;  /* 0x0000000f260f7220 */ /* 0x040fe20000400000 */
[C---:B------:R-:W-:Y:S01]  /*7d20*/  FMUL R12, R38.reuse, R16 ;  /* 0x00000010260c7220 */ /* 0x040fe20000400000 */
[----:B------:R-:W-:Y:S01]  /*7d30*/  FMUL R13, R38, R17 ;  /* 0x00000011260d7220 */ /* 0x000fe20000400000 */
[----:B------:R1:W-:Y:S01]  /*7d40*/  STS.128 [R97+UR4], R80 ;  /* 0x0000005061007988 */ /* 0x0003e20008000c04 */
[----:B------:R-:W-:Y:S01]  /*7d50*/  LOP3.LUT R64, R67, 0xffff0000, RZ, 0xc0, !PT ;  /* 0xffff000043407812 */ /* 0x000fe200078ec0ff */
[C---:B------:R-:W-:Y:S01]  /*7d60*/  FFMA R3, R41.reuse, R50, R3 ;  /* 0x0000003229037223 */ /* 0x040fe20000000003 */
[----:B------:R-:W-:Y:S01]  /*7d70*/  SHF.L.U32 R65, R72, 0x10, RZ ;  /* 0x0000001048417819 */ /* 0x000fe200000006ff */
[C---:B------:R-:W-:Y:S01]  /*7d80*/  FFMA R15, R41.reuse, R52, R15 ;  /* 0x00000034290f7223 */ /* 0x040fe2000000000f */
[----:B------:R-:W-:Y:S01]  /*7d90*/  F2FP.BF16.F32.PACK_AB R104, R2, R0 ;  /* 0x000000000268723e */ /* 0x000fe200000010ff */
[C---:B------:R-:W-:Y:S01]  /*7da0*/  FFMA R12, R41.reuse, R53, R12 ;  /* 0x00000035290c7223 */ /* 0x040fe2000000000c */
[C---:B------:R-:W-:Y:S01]  /*7db0*/  FFMA R13, R41.reuse, R54, R13 ;  /* 0x00000036290d7223 */ /* 0x040fe2000000000d */
[C---:B------:R-:W-:Y:S01]  /*7dc0*/  FMUL R14, R38.reuse, R18 ;  /* 0x00000012260e7220 */ /* 0x040fe20000400000 */
[C---:B------:R-:W-:Y:S01]  /*7dd0*/  FMUL R19, R38.reuse, R19 ;  /* 0x0000001326137220 */ /* 0x040fe20000400000 */
[C---:B------:R-:W-:Y:S01]  /*7de0*/  FMUL R16, R38.reuse, R20 ;  /* 0x0000001426107220 */ /* 0x040fe20000400000 */
[C---:B------:R-:W-:Y:S01]  /*7df0*/  FMUL R17, R38.reuse, R21 ;  /* 0x0000001526117220 */ /* 0x040fe20000400000 */
[C---:B------:R-:W-:Y:S01]  /*7e00*/  FFMA R14, R41.reuse, R55, R14 ;  /* 0x00000037290e7223 */ /* 0x040fe2000000000e */
        /* <DEDUP_REMOVED lines=9> */
[----:B------:R-:W-:Y:S01]  /*7ea0*/  FFMA R23, R41, R60, R23 ;  /* 0x0000003c29177223 */ /* 0x000fe20000000017 */
[C---:B------:R-:W-:Y:S01]  /*7eb0*/  FMUL R27, R38.reuse, R27 ;  /* 0x0000001b261b7220 */ /* 0x040fe20000400000 */
[----:B------:R-:W-:Y:S01]  /*7ec0*/  F2FP.BF16.F32.PACK_AB R105, R15, R3 ;  /* 0x000000030f69723e */ /* 0x000fe200000010ff */
[----:B------:R-:W-:Y:S01]  /*7ed0*/  FFMA R20, R41, R61, R20 ;  /* 0x0000003d29147223 */ /* 0x000fe20000000014 */
[----:B------:R-:W-:Y:S01]  /*7ee0*/  F2FP.BF16.F32.PACK_AB R106, R13, R12 ;  /* 0x0000000c0d6a723e */ /* 0x000fe200000010ff */
[----:B------:R-:W-:Y:S01]  /*7ef0*/  FMUL R24, R38, R28 ;  /* 0x0000001c26187220 */ /* 0x000fe20000400000 */
[----:B------:R-:W-:Y:S01]  /*7f00*/  F2FP.BF16.F32.PACK_AB R107, R19, R14 ;  /* 0x0000000e136b723e */ /* 0x000fe200000010ff */
[----:B------:R-:W-:Y:S01]  /*7f10*/  FFMA R21, R41, R62, R21 ;  /* 0x0000003e29157223 */ /* 0x000fe20000000015 */
[----:B------:R-:W-:Y:S01]  /*7f20*/  LOP3.LUT R66, R72, 0xffff0000, RZ, 0xc0, !PT ;  /* 0xffff000048427812 */ /* 0x000fe200078ec0ff */
[C---:B------:R-:W-:Y:S01]  /*7f30*/  FMUL R25, R38.reuse, R29 ;  /* 0x0000001d26197220 */ /* 0x040fe20000400000 */
[----:B------:R-:W-:Y:S01]  /*7f40*/  SHF.L.U32 R67, R73, 0x10, RZ ;  /* 0x0000001049437819 */ /* 0x000fe200000006ff */
[----:B------:R1:W-:Y:S01]  /*7f50*/  STS.128 [R109+0x10], R104 ;  /* 0x000010686d007388 */ /* 0x0003e20000000c00 */
[----:B------:R-:W-:Y:S01]  /*7f60*/  FFMA R22, R41, R63, R22 ;  /* 0x0000003f29167223 */ /* 0x000fe20000000016 */
[----:B------:R-:W-:Y:S01]  /*7f70*/  LOP3.LUT R68, R73, 0xffff0000, RZ, 0xc0, !PT ;  /* 0xffff000049447812 */ /* 0x000fe200078ec0ff */
[----:B------:R-:W-:Y:S01]  /*7f80*/  FMUL R26, R38, R30 ;  /* 0x0000001e261a7220 */ /* 0x000fe20000400000 */
[C---:B------:R-:W-:Y:S01]  /*7f90*/  FFMA R27, R41.reuse, R64, R27 ;  /* 0x00000040291b7223 */ /* 0x040fe2000000001b */
[----:B------:R-:W-:Y:S01]  /*7fa0*/  SHF.L.U32 R69, R74, 0x10, RZ ;  /* 0x000000104a457819 */ /* 0x000fe200000006ff */
[----:B------:R-:W-:Y:S01]  /*7fb0*/  FMUL R31, R38, R31 ;  /* 0x0000001f261f7220 */ /* 0x000fe20000400000 */
[C---:B------:R-:W-:Y:S01]  /*7fc0*/  FFMA R24, R41.reuse, R65, R24 ;  /* 0x0000004129187223 */ /* 0x040fe20000000018 */
[----:B------:R-:W-:Y:S01]  /*7fd0*/  LOP3.LUT R70, R74, 0xffff0000, RZ, 0xc0, !PT ;  /* 0xffff00004a467812 */ /* 0x000fe200078ec0ff */
[C---:B------:R-:W-:Y:S01]  /*7fe0*/  FMUL R28, R38.reuse, R32 ;  /* 0x00000020261c7220 */ /* 0x040fe20000400000 */
[----:B------:R-:W-:Y:S01]  /*7ff0*/  FFMA R25, R41, R66, R25 ;  /* 0x0000004229197223 */ /* 0x000fe20000000019 */
[----:B------:R-:W-:Y:S01]  /*8000*/  SHF.L.U32 R71, R75, 0x10, RZ ;  /* 0x000000104b477819 */ /* 0x000fe200000006ff */
[C---:B------:R-:W-:Y:S01]  /*8010*/  FMUL R29, R38.reuse, R33 ;  /* 0x00000021261d7220 */ /* 0x040fe20000400000 */
[----:B------:R-:W-:Y:S01]  /*8020*/  FFMA R26, R41, R67, R26 ;  /* 0x00000043291a7223 */ /* 0x000fe2000000001a */
[----:B------:R-:W-:Y:S01]  /*8030*/  LOP3.LUT R72, R75, 0xffff0000, RZ, 0xc0, !PT ;  /* 0xffff00004b487812 */ /* 0x000fe200078ec0ff */
        /* <DEDUP_REMOVED lines=8> */
[----:B------:R-:W-:Y:S01]  /*80c0*/  FFMA R30, R41, R71, R30 ;  /* 0x00000047291e7223 */ /* 0x000fe2000000001e */
[----:B------:R-:W-:Y:S01]  /*80d0*/  F2FP.BF16.F32.PACK_AB R115, R27, R22 ;  /* 0x000000161b73723e */ /* 0x000fe200000010ff */
[----:B------:R-:W-:Y:S01]  /*80e0*/  FFMA R35, R41, R72, R35 ;  /* 0x0000004829237223 */ /* 0x000fe20000000023 */
[----:B------:R-:W-:Y:S02]  /*80f0*/  F2FP.BF16.F32.PACK_AB R116, R25, R24 ;  /* 0x000000181974723e */ /* 0x000fe400000010ff */
[----:B------:R-:W-:Y:S01]  /*8100*/  F2FP.BF16.F32.PACK_AB R117, R31, R26 ;  /* 0x0000001a1f75723e */ /* 0x000fe200000010ff */
[----:B------:R1:W-:Y:S01]  /*8110*/  STS.128 [R110+0x20], R112 ;  /* 0x000020706e007388 */ /* 0x0003e20000000c00 */
        /* <DEDUP_REMOVED lines=12> */
[----:B------:R-:W-:Y:S02]  /*81e0*/  UIADD3 UR9, UPT, UPT, UR49, 0x20, URZ ;  /* 0x0000002031097890 */ /* 0x000fe4000fffe0ff */
[----:B------:R-:W-:Y:S02]  /*81f0*/  UIADD3 UR8, UPT, UPT, UR47, 0x200, UR4 ;  /* 0x000002002f087890 */ /* 0x000fe4000fffe004 */
[----:B--2---:R-:W-:Y:S03]  /*8200*/  UIADD3 UR6, UP0, UPT, UR10, 0x680, URZ ;  /* 0x000006800a067890 */ /* 0x004fe6000ff1e0ff */
[----:B------:R-:W-:Y:S01]  /*8210*/  UMOV UR10, UR50 ;  /* 0x00000032000a7c82 */ /* 0x000fe20008000000 */
[----:B------:R-:W-:Y:S03]  /*8220*/  UIADD3.X UR7, UPT, UPT, URZ, UR11, URZ, UP0, !UPT ;  /* 0x0000000bff077290 */ /* 0x000fe600087fe4ff */
[----:B------:R-:W-:Y:S06]  /*8230*/  UMOV UR11, UR36 ;  /* 0x00000024000b7c82 */ /* 0x000fec0008000000 */
[----:B------:R2:W-:Y:S02]  /*8240*/  UTMASTG.3D [UR8], [UR6] ;  /* 0x00000008060073b5 */ /* 0x0005e40008010000 */
[----:B--2---:R0:W-:Y:S02]  /*8250*/  UTMACMDFLUSH ;  /* 0x00000000000079b7 */ /* 0x0041e40000000000 */
.L_x_127:
[----:B------:R-:W-:Y:S05]  /*8260*/  BSYNC.RECONVERGENT B0 ;  /* 0x0000000000007941 */ /* 0x000fea0003800200 */
.L_x_126:
[----:B------:R-:W-:Y:S01]  /*8270*/  UIADD3 UR4, UPT, UPT, UR45, 0x1, URZ ;  /* 0x000000012d047890 */ /* 0x000fe2000fffe0ff */
[----:B------:R-:W-:Y:S03]  /*8280*/  BSSY.RECONVERGENT B0, `(.L_x_128) ;  /* 0x0000008000007945 */ /* 0x000fe60003800200 */
[----:B------:R-:W-:Y:S04]  /*8290*/  UISETP.NE.AND UP0, UPT, UR4, 0x3, UPT ;  /* 0x000000030400788c */ /* 0x000fe8000bf05270 */
[----:B------:R-:W-:Y:S02]  /*82a0*/  UISETP.EQ.XOR UP1, UPT, UR44, 0x3, !UP0 ;  /* 0x000000032c00788c */ /* 0x000fe4000c722a70 */
[----:B------:R-:W-:Y:S02]  /*82b0*/  USEL UR46, UR4, URZ, UP0 ;  /* 0x000000ff042e7287 */ /* 0x000fe40008000000 */
[----:B------:R-:W-:Y:S04]  /*82c0*/  USEL UR5, URZ, 0x1, !UP1 ;  /* 0x00000001ff057887 */ /* 0x000fe8000c800000 */
[----:B------:R-:W-:Y:S01]  /*82d0*/  ULOP3.LUT UR54, UR54, UR5, URZ, 0x3c, !UPT ;  /* 0x0000000536367292 */ /* 0x000fe2000f8e3cff */
[----:B------:R-:W-:Y:S11]  /*82e0*/  @P0 BRA `(.L_x_129) ;  /* 0x0000000000040947 */ /* 0x000ff60003800000 */
[----:B------:R-:W-:Y:S04]  /*82f0*/  DEPBAR.LE SB0, 0x1 ;  /* 0x000080400000791a */ /* 0x000fe80000000000 */
.L_x_129:
[----:B------:R-:W-:Y:S05]  /*8300*/  BSYNC.RECONVERGENT B0 ;  /* 0x0000000000007941 */ /* 0x000fea0003800200 */
.L_x_128:
[----:B------:R-:W-:Y:S01]  /*8310*/  BAR.SYNC.DEFER_BLOCKING 0x1, 0x80 ;  /* 0x0042000000007b1d */ /* 0x000fe20000010000 */
[----:B------:R-:W-:Y:S01]  /*8320*/  UISETP.NE.AND UP0, UPT, UR53, -0x2, UPT ;  /* 0xfffffffe3500788c */ /* 0x000fe2000bf05270 */
[----:B------:R-:W-:Y:S08]  /*8330*/  IADD3 R0, PT, PT, R36, 0x1, RZ ;  /* 0x0000000124007810 */ /* 0x000ff00007ffe0ff */
[----:B------:R-:W-:Y:S05]  /*8340*/  BRA.U !UP0, `(.L_x_130) ;  /* 0x0000000108287547 */ /* 0x000fea000b800000 */
[----:B------:R-:W-:Y:S01]  /*8350*/  ISETP.NE.AND P0, PT, R108, RZ, PT ;  /* 0x000000ff6c00720c */ /* 0x000fe20003f05270 */
[----:B------:R-:W-:Y:S01]  /*8360*/  IMAD.U32 R3, RZ, RZ, UR52 ;  /* 0x00000034ff037e24 */ /* 0x000fe2000f8e00ff */
[----:B------:R-:W-:Y:S01]  /*8370*/  UIADD3 UR4, UPT, UPT, UR52, 0x1, URZ ;  /* 0x0000000134047890 */ /* 0x000fe2000fffe0ff */
[----:B------:R-:W-:Y:S03]  /*8380*/  IMAD.U32 R2, RZ, RZ, UR55 ;  /* 0x00000037ff027e24 */ /* 0x000fe6000f8e00ff */
[----:B------:R-:W-:Y:S04]  /*8390*/  UISETP.NE.AND UP0, UPT, UR4, 0x3, UPT ;  /* 0x000000030400788c */ /* 0x000fe8000bf05270 */
[----:B------:R-:W-:Y:S03]  /*83a0*/  USEL UR52, UR4, URZ, UP0 ;  /* 0x000000ff04347287 */ /* 0x000fe60008000000 */
[----:B------:R-:W-:Y:S05]  /*83b0*/  @P0 LEA R3, R3, UR47, 0x3 ;  /* 0x0000002f03030c11 */ /* 0x000fea000f8e18ff */
[----:B------:R-:W-:Y:S05]  /*83c0*/  @P0 VIADD R3, R3, 0x68 ;  /* 0x0000006803030836 */ /* 0x000fea0000000000 */
[----:B------:R-:W-:Y:S04]  /*83d0*/  @P0 PRMT R2, R2, 0x654, R3 ;  /* 0x0000065402020816 */ /* 0x000fe80000000003 */
[----:B------:R2:W-:Y:S03]  /*83e0*/  @P0 SYNCS.ARRIVE.TRANS64.RED.A1T0 RZ, [R2+URZ], RZ ;  /* 0x000000ff02ff09a7 */ /* 0x0005e600081004ff */
.L_x_130:
[----:B------:R-:W-:Y:S01]  /*83f0*/  R2UR UR6, R103 ;  /* 0x00000000670672ca */ /* 0x000fe200000e0000 */
[----:B------:R-:W-:Y:S01]  /*8400*/  UIADD3 UR53, UPT, UPT, UR53, 0x2, URZ ;  /* 0x0000000235357890 */ /* 0x000fe2000fffe0ff */
[----:B------:R-:W-:Y:S02]  /*8410*/  R2UR UR5, R86 ;  /* 0x00000000560572ca */ /* 0x000fe400000e0000 */
[----:B------:R-:W-:Y:S02]  /*8420*/  R2UR UR4, R87 ;  /* 0x00000000570472ca */ /* 0x000fe400000e0000 */
[----:B------:R-:W-:Y:S02]  /*8430*/  R2UR UR36, R101 ;  /* 0x00000000652472ca */ /* 0x000fe400000e0000 */
[----:B------:R-:W-:Y:S02]  /*8440*/  ISETP.NE.AND P0, PT, R91, 0x2, PT ;  /* 0x000000025b00780c */ /* 0x000fe40003f05270 */
[----:B------:R-:W-:Y:S02]  /*8450*/  ISETP.NE.AND P1, PT, R0, 0x4, PT ;  /* 0x000000040000780c */ /* 0x000fe40003f25270 */
[----:B------:R-:W-:Y:S01]  /*8460*/  SEL R3, RZ, 0x1, P0 ;  /* 0x00000001ff037807 */ /* 0x000fe20000000000 */
[----:B------:R-:W-:Y:S01]  /*8470*/  UISETP.NE.AND UP0, UPT, UR6, URZ, UPT ;  /* 0x000000ff0600728c */ /* 0x000fe2000bf05270 */
[----:B--2---:R-:W-:Y:S01]  /*8480*/  SEL R2, RZ, 0x1, P1 ;  /* 0x00000001ff027807 */ /* 0x004fe20000800000 */
[----:B------:R-:W-:Y:S01]  /*8490*/  UIADD3 UR26, UPT, UPT, UR37, UR5, URZ ;  /* 0x00000005251a7290 */ /* 0x000fe2000fffe0ff */
[----:B------:R-:W-:Y:S01]  /*84a0*/  LOP3.LUT R94, R94, R3, RZ, 0x3c, !PT ;  /* 0x000000035e5e7212 */ /* 0x000fe200078e3cff */
[----:B------:R-:W-:Y:S01]  /*84b0*/  UIADD3 UR25, UPT, UPT, UR38, UR4, URZ ;  /* 0x0000000426197290 */ /* 0x000fe2000fffe0ff */
[----:B------:R-:W-:Y:S02]  /*84c0*/  LOP3.LUT R95, R95, R2, RZ, 0x3c, !PT ;  /* 0x000000025f5f7212 */ /* 0x000fe400078e3cff */
[----:B------:R-:W-:Y:S02]  /*84d0*/  SEL R91, R91, RZ, P0 ;  /* 0x000000ff5b5b7207 */ /* 0x000fe40000000000 */
[----:B------:R-:W-:Y:S01]  /*84e0*/  SEL R36, R0, RZ, P1 ;  /* 0x000000ff00247207 */ /* 0x000fe20000800000 */
[----:B------:R-:W-:Y:S06]  /*84f0*/  BRA.U UP0, `(.L_x_131) ;  /* 0xffffffd500807547 */ /* 0x000fec000b83ffff */
[----:B------:R-:W-:-:S13]  /*8500*/  R2UR UR4, R88 ;  /* 0x00000000580472ca */ /* 0x000fda00000e0000 */
[----:B------:R-:W-:-:S09]  /*8510*/  UISETP.NE.AND UP0, UPT, UR4, URZ, UPT ;  /* 0x000000ff0400728c */ /* 0x000fd2000bf05270 */
[----:B------:R-:W-:Y:S05]  /*8520*/  BRA.U !UP0, `(.L_x_132) ;  /* 0x0000000108487547 */ /* 0x000fea000b800000 */
[----:B------:R-:W2:Y:S02]  /*8530*/  LDCU.64 UR4, c[0x0][0x890] ;  /* 0x00011200ff0477ac */ /* 0x000ea40008000a00 */
[----:B--2---:R-:W-:-:S04]  /*8540*/  UISETP.NE.U32.AND UP0, UPT, UR4, URZ, UPT ;  /* 0x000000ff0400728c */ /* 0x004fc8000bf05070 */
[----:B------:R-:W-:-:S09]  /*8550*/  UISETP.NE.AND.EX UP0, UPT, UR5, URZ, UPT, UP0 ;  /* 0x000000ff0500728c */ /* 0x000fd2000bf05300 */
[----:B------:R-:W-:Y:S05]  /*8560*/  BRA.U UP0, `(.L_x_133) ;  /* 0x00000001000c7547 */ /* 0x000fea000b800000 */
[----:B------:R-:W-:-:S13]  /*8570*/  FSETP.NEU.AND P0, PT, R41, RZ, PT ;  /* 0x000000ff2900720b */ /* 0x000fda0003f0d000 */
[----:B------:R-:W-:Y:S05]  /*8580*/  @!P0 EXIT ;  /* 0x000000000000894d */ /* 0x000fea0003800000 */
[----:B------:R-:W-:Y:S05]  /*8590*/  BRA `(.L_x_132) ;  /* 0x00000000002c7947 */ /* 0x000fea0003800000 */
.L_x_133:
[----:B------:R-:W-:Y:S01]  /*85a0*/  ISETP.NE.AND P0, PT, R90, RZ, PT ;  /* 0x000000ff5a00720c */ /* 0x000fe20003f05270 */
[----:B------:R-:W-:-:S12]  /*85b0*/  BSSY.RECONVERGENT B0, `(.L_x_132) ;  /* 0x0000009000007945 */ /* 0x000fd80003800200 */
[----:B------:R-:W-:Y:S05]  /*85c0*/  @P0 BRA `(.L_x_134) ;  /* 0x0000000000140947 */ /* 0x000fea0003800000 */
[----:B------:R-:W2:Y:S02]  /*85d0*/  LDCU.64 UR4, c[0x0][0x888] ;  /* 0x00011100ff0477ac */ /* 0x000ea40008000a00 */
[----:B--2---:R-:W-:-:S04]  /*85e0*/  ISETP.NE.U32.AND P0, PT, RZ, UR4, PT ;  /* 0x00000004ff007c0c */ /* 0x004fc8000bf05070 */
[----:B------:R-:W-:-:S13]  /*85f0*/  ISETP.NE.AND.EX P0, PT, RZ, UR5, PT, P0 ;  /* 0x00000005ff007c0c */ /* 0x000fda000bf05300 */
[----:B------:R-:W-:Y:S05]  /*8600*/  @!P0 EXIT ;  /* 0x000000000000894d */ /* 0x000fea0003800000 */
[----:B------:R-:W-:Y:S05]  /*8610*/  BRA `(.L_x_135) ;  /* 0x0000000000087947 */ /* 0x000fea0003800000 */
.L_x_134:
[----:B------:R-:W-:-:S13]  /*8620*/  FSETP.NEU.AND P0, PT, R41, RZ, PT ;  /* 0x000000ff2900720b */ /* 0x000fda0003f0d000 */
[----:B------:R-:W-:Y:S05]  /*8630*/  @!P0 EXIT ;  /* 0x000000000000894d */ /* 0x000fea0003800000 */
.L_x_135:
[----:B------:R-:W-:Y:S05]  /*8640*/  BSYNC.RECONVERGENT B0 ;  /* 0x0000000000007941 */ /* 0x000fea0003800200 */
.L_x_132:
[----:B------:R-:W-:Y:S01]  /*8650*/  ULEA UR4, UR52, UR47, 0x3 ;  /* 0x0000002f34047291 */ /* 0x000fe2000f8e18ff */
[----:B------:R-:W-:-:S04]  /*8660*/  DEPBAR.LE SB0, 0x0 ;  /* 0x000080000000791a */ /* 0x000fc80000000000 */
[----:B------:R-:W-:-:S04]  /*8670*/  UIADD3 UR4, UPT, UPT, UR4, 0x68, URZ ;  /* 0x0000006804047890 */ /* 0x000fc8000fffe0ff */
[----:B------:R-:W-:-:S09]  /*8680*/  UPRMT UR4, UR55, 0x654, UR4 ;  /* 0x0000065437047896 */ /* 0x000fd20008000004 */
[----:B------:R-:W-:Y:S01]  /*8690*/  SYNCS.ARRIVE.TRANS64.RED.A1T0 RZ, [UR4], RZ ;  /* 0x000000ffffff79a7 */ /* 0x000fe20008100404 */
[----:B------:R-:W-:Y:S05]  /*86a0*/  EXIT ;  /* 0x000000000000794d */ /* 0x000fea0003800000 */
.L_x_24:
[----:B--2---:R2:W3:Y:S02]  /*86b0*/  SYNCS.PHASECHK.TRANS64.TRYWAIT P0, [R3+URZ+0x100], R2 ;  /* 0x00010002030075a7 */ /* 0x0044e400080011ff */
[----:B---3--:R-:W-:Y:S05]  /*86c0*/  @!P0 NANOSLEEP.SYNCS 0x989680 ;  /* 0x009896800000895d */ /* 0x008fea0003900000 */
[----:B------:R-:W3:Y:S02]  /*86d0*/  @!P0 SYNCS.PHASECHK.TRANS64 P0, [R3+URZ+0x100], R2 ;  /* 0x00010002030085a7 */ /* 0x000ee400080010ff */
[----:B---3--:R-:W-:Y:S05]  /*86e0*/  @!P0 BRA `(.L_x_24) ;  /* 0xfffffffc00f08947 */ /* 0x008fea000383ffff */
[----:B------:R-:W-:Y:S05]  /*86f0*/  BRA `(.L_x_136) ;  /* 0xffffff9000dc7947 */ /* 0x000fea000383ffff */
.L_x_27:
[----:B-1----:R-:W-:-:S07]  /*8700*/  MOV R0, UR33 ;  /* 0x0000002100007c02 */ /* 0x002fce0008000f00 */
.L_x_137:
[----:B-1----:R1:W2:Y:S02]  /*8710*/  SYNCS.PHASECHK.TRANS64.TRYWAIT P0, [R0+URZ+0x28], R3 ;  /* 0x00002803000075a7 */ /* 0x0022a400080011ff */
[----:B--2---:R-:W-:Y:S05]  /*8720*/  @!P0 NANOSLEEP.SYNCS 0x989680 ;  /* 0x009896800000895d */ /* 0x004fea0003900000 */
[----:B------:R-:W2:Y:S02]  /*8730*/  @!P0 SYNCS.PHASECHK.TRANS64 P0, [R0+URZ+0x28], R3 ;  /* 0x00002803000085a7 */ /* 0x000ea400080010ff */
[----:B--2---:R-:W-:Y:S05]  /*8740*/  @!P0 BRA `(.L_x_137) ;  /* 0xfffffffc00f08947 */ /* 0x004fea000383ffff */
[----:B------:R-:W-:Y:S05]  /*8750*/  BRA `(.L_x_26) ;  /* 0xffffff9400347947 */ /* 0x000fea000383ffff */
.L_x_34:
[----:B-1----:R-:W-:-:S07]  /*8760*/  MOV R0, UR7 ;  /* 0x0000000700007c02 */ /* 0x002fce0008000f00 */
.L_x_138:
[----:B-1----:R1:W2:Y:S02]  /*8770*/  SYNCS.PHASECHK.TRANS64.TRYWAIT P0, [R0+URZ+0x28], R3 ;  /* 0x00002803000075a7 */ /* 0x0022a400080011ff */
[----:B--2---:R-:W-:Y:S05]  /*8780*/  @!P0 NANOSLEEP.SYNCS 0x989680 ;  /* 0x009896800000895d */ /* 0x004fea0003900000 */
[----:B------:R-:W2:Y:S02]  /*8790*/  @!P0 SYNCS.PHASECHK.TRANS64 P0, [R0+URZ+0x28], R3 ;  /* 0x00002803000085a7 */ /* 0x000ea400080010ff */
[----:B--2---:R-:W-:Y:S05]  /*87a0*/  @!P0 BRA `(.L_x_138) ;  /* 0xfffffffc00f08947 */ /* 0x004fea000383ffff */
[----:B------:R-:W-:Y:S05]  /*87b0*/  BRA `(.L_x_33) ;  /* 0xffffff9800287947 */ /* 0x000fea000383ffff */
.L_x_41:
[----:B-1----:R1:W2:Y:S02]  /*87c0*/  SYNCS.PHASECHK.TRANS64.TRYWAIT P0, [R3+URZ+0x90], R0 ;  /* 0x00009000030075a7 */ /* 0x0022a400080011ff */
[----:B--2---:R-:W-:Y:S05]  /*87d0*/  @!P0 NANOSLEEP.SYNCS 0x989680 ;  /* 0x009896800000895d */ /* 0x004fea0003900000 */
[----:B------:R-:W2:Y:S02]  /*87e0*/  @!P0 SYNCS.PHASECHK.TRANS64 P0, [R3+URZ+0x90], R0 ;  /* 0x00009000030085a7 */ /* 0x000ea400080010ff */
[----:B--2---:R-:W-:Y:S05]  /*87f0*/  @!P0 BRA `(.L_x_41) ;  /* 0xfffffffc00f08947 */ /* 0x004fea000383ffff */
[----:B------:R-:W-:Y:S05]  /*8800*/  BRA `(.L_x_139) ;  /* 0xffffff9c00107947 */ /* 0x000fea000383ffff */
.L_x_45:
[----:B-1----:R-:W-:-:S07]  /*8810*/  MOV R0, UR4 ;  /* 0x0000000400007c02 */ /* 0x002fce0008000f00 */
.L_x_140:
[----:B-1----:R1:W2:Y:S02]  /*8820*/  SYNCS.PHASECHK.TRANS64.TRYWAIT P0, [R0+URZ], R3 ;  /* 0x00000003000075a7 */ /* 0x0022a400080011ff */
[----:B--2---:R-:W-:Y:S05]  /*8830*/  @!P0 NANOSLEEP.SYNCS 0x989680 ;  /* 0x009896800000895d */ /* 0x004fea0003900000 */
[----:B------:R-:W2:Y:S02]  /*8840*/  @!P0 SYNCS.PHASECHK.TRANS64 P0, [R0+URZ], R3 ;  /* 0x00000003000085a7 */ /* 0x000ea400080010ff */
[----:B--2---:R-:W-:Y:S05]  /*8850*/  @!P0 BRA `(.L_x_140) ;  /* 0xfffffffc00f08947 */ /* 0x004fea000383ffff */
[----:B------:R-:W-:Y:S05]  /*8860*/  BRA `(.L_x_141) ;  /* 0xffffffa000bc7947 */ /* 0x000fea000383ffff */
.L_x_46:
[----:B------:R-:W-:-:S07]  /*8870*/  MOV R0, UR5 ;  /* 0x0000000500007c02 */ /* 0x000fce0008000f00 */
.L_x_142:
[----:B-1----:R1:W2:Y:S02]  /*8880*/  SYNCS.PHASECHK.TRANS64.TRYWAIT P0, [R0+URZ], R3 ;  /* 0x00000003000075a7 */ /* 0x0022a400080011ff */
[----:B--2---:R-:W-:Y:S05]  /*8890*/  @!P0 NANOSLEEP.SYNCS 0x989680 ;  /* 0x009896800000895d */ /* 0x004fea0003900000 */
[----:B------:R-:W2:Y:S02]  /*88a0*/  @!P0 SYNCS.PHASECHK.TRANS64 P0, [R0+URZ], R3 ;  /* 0x00000003000085a7 */ /* 0x000ea400080010ff */
[----:B--2---:R-:W-:Y:S05]  /*88b0*/  @!P0 BRA `(.L_x_142) ;  /* 0xfffffffc00f08947 */ /* 0x004fea000383ffff */
[----:B------:R-:W-:Y:S05]  /*88c0*/  BRA `(.L_x_143) ;  /* 0xffffffa000c87947 */ /* 0x000fea000383ffff */
.L_x_47:
[----:B------:R-:W-:-:S07]  /*88d0*/  MOV R0, UR5 ;  /* 0x0000000500007c02 */ /* 0x000fce0008000f00 */
.L_x_144:
[----:B-1----:R1:W2:Y:S02]  /*88e0*/  SYNCS.PHASECHK.TRANS64.TRYWAIT P0, [R0+URZ], R3 ;  /* 0x00000003000075a7 */ /* 0x0022a400080011ff */
[----:B--2---:R-:W-:Y:S05]  /*88f0*/  @!P0 NANOSLEEP.SYNCS 0x989680 ;  /* 0x009896800000895d */ /* 0x004fea0003900000 */
[----:B------:R-:W2:Y:S02]  /*8900*/  @!P0 SYNCS.PHASECHK.TRANS64 P0, [R0+URZ], R3 ;  /* 0x00000003000085a7 */ /* 0x000ea400080010ff */
[----:B--2---:R-:W-:Y:S05]  /*8910*/  @!P0 BRA `(.L_x_144) ;  /* 0xfffffffc00f08947 */ /* 0x004fea000383ffff */
[----:B------:R-:W-:Y:S05]  /*8920*/  BRA `(.L_x_145) ;  /* 0xffffffa000d47947 */ /* 0x000fea000383ffff */
.L_x_48:
[----:B------:R-:W-:-:S07]  /*8930*/  MOV R0, UR5 ;  /* 0x0000000500007c02 */ /* 0x000fce0008000f00 */
.L_x_146:
[----:B-1----:R1:W2:Y:S02]  /*8940*/  SYNCS.PHASECHK.TRANS64.TRYWAIT P0, [R0+URZ], R3 ;  /* 0x00000003000075a7 */ /* 0x0022a400080011ff */
[----:B--2---:R-:W-:Y:S05]  /*8950*/  @!P0 NANOSLEEP.SYNCS 0x989680 ;  /* 0x009896800000895d */ /* 0x004fea0003900000 */
[----:B------:R-:W2:Y:S02]  /*8960*/  @!P0 SYNCS.PHASECHK.TRANS64 P0, [R0+URZ], R3 ;  /* 0x00000003000085a7 */ /* 0x000ea400080010ff */
[----:B--2---:R-:W-:Y:S05]  /*8970*/  @!P0 BRA `(.L_x_146) ;  /* 0xfffffffc00f08947 */ /* 0x004fea000383ffff */
[----:B------:R-:W-:Y:S05]  /*8980*/  BRA `(.L_x_147) ;  /* 0xffffffa000e07947 */ /* 0x000fea000383ffff */
.L_x_51:
[----:B-1----:R1:W2:Y:S02]  /*8990*/  SYNCS.PHASECHK.TRANS64.TRYWAIT P0, [R0+URZ+0xf0], R5 ;  /* 0x0000f005000075a7 */ /* 0x0022a400080011ff */
[----:B--2---:R-:W-:Y:S05]  /*89a0*/  @!P0 NANOSLEEP.SYNCS 0x989680 ;  /* 0x009896800000895d */ /* 0x004fea0003900000 */
[----:B------:R-:W2:Y:S02]  /*89b0*/  @!P0 SYNCS.PHASECHK.TRANS64 P0, [R0+URZ+0xf0], R5 ;  /* 0x0000f005000085a7 */ /* 0x000ea400080010ff */
[----:B--2---:R-:W-:Y:S05]  /*89c0*/  @!P0 BRA `(.L_x_51) ;  /* 0xfffffffc00f08947 */ /* 0x004fea000383ffff */
[----:B------:R-:W-:Y:S05]  /*89d0*/  BRA `(.L_x_148) ;  /* 0xffffffa4003c7947 */ /* 0x000fea000383ffff */
.L_x_52:
[----:B------:R-:W-:-:S07]  /*89e0*/  MOV R0, UR4 ;  /* 0x0000000400007c02 */ /* 0x000fce0008000f00 */
.L_x_149:
[----:B-1----:R1:W2:Y:S02]  /*89f0*/  SYNCS.PHASECHK.TRANS64.TRYWAIT P0, [R0+URZ+0xa0], R7 ;  /* 0x0000a007000075a7 */ /* 0x0022a400080011ff */
[----:B--2---:R-:W-:Y:S05]  /*8a00*/  @!P0 NANOSLEEP.SYNCS 0x989680 ;  /* 0x009896800000895d */ /* 0x004fea0003900000 */
[----:B------:R-:W2:Y:S02]  /*8a10*/  @!P0 SYNCS.PHASECHK.TRANS64 P0, [R0+URZ+0xa0], R7 ;  /* 0x0000a007000085a7 */ /* 0x000ea400080010ff */
[----:B--2---:R-:W-:Y:S05]  /*8a20*/  @!P0 BRA `(.L_x_149) ;  /* 0xfffffffc00f08947 */ /* 0x004fea000383ffff */
[----:B------:R-:W-:Y:S05]  /*8a30*/  BRA `(.L_x_150) ;  /* 0xffffffa4004c7947 */ /* 0x000fea000383ffff */
.L_x_53:
[----:B-1----:R1:W2:Y:S02]  /*8a40*/  SYNCS.PHASECHK.TRANS64.TRYWAIT P1, [R0+URZ+0x90], R5 ;  /* 0x00009005000075a7 */ /* 0x0022a400080211ff */
[----:B--2---:R-:W-:Y:S05]  /*8a50*/  @!P1 NANOSLEEP.SYNCS 0x989680 ;  /* 0x009896800000995d */ /* 0x004fea0003900000 */
[----:B------:R-:W2:Y:S02]  /*8a60*/  @!P1 SYNCS.PHASECHK.TRANS64 P1, [R0+URZ+0x90], R5 ;  /* 0x00009005000095a7 */ /* 0x000ea400080210ff */
[----:B--2---:R-:W-:Y:S05]  /*8a70*/  @!P1 BRA `(.L_x_53) ;  /* 0xfffffffc00f09947 */ /* 0x004fea000383ffff */
[----:B------:R-:W-:Y:S05]  /*8a80*/  BRA `(.L_x_151) ;  /* 0xffffffa4007c7947 */ /* 0x000fea000383ffff */
.L_x_56:
[----:B------:R-:W-:-:S07]  /*8a90*/  MOV R0, UR4 ;  /* 0x0000000400007c02 */ /* 0x000fce0008000f00 */
.L_x_152:
[----:B-1----:R1:W2:Y:S02]  /*8aa0*/  SYNCS.PHASECHK.TRANS64.TRYWAIT P0, [R0+URZ+0xa0], R3 ;  /* 0x0000a003000075a7 */ /* 0x0022a400080011ff */
[----:B--2---:R-:W-:Y:S05]  /*8ab0*/  @!P0 NANOSLEEP.SYNCS 0x989680 ;  /* 0x009896800000895d */ /* 0x004fea0003900000 */
[----:B------:R-:W2:Y:S02]  /*8ac0*/  @!P0 SYNCS.PHASECHK.TRANS64 P0, [R0+URZ+0xa0], R3 ;  /* 0x0000a003000085a7 */ /* 0x000ea400080010ff */
[----:B--2---:R-:W-:Y:S05]  /*8ad0*/  @!P0 BRA `(.L_x_152) ;  /* 0xfffffffc00f08947 */ /* 0x004fea000383ffff */
[----:B------:R-:W-:Y:S05]  /*8ae0*/  BRA `(.L_x_55) ;  /* 0xffffffa400d07947 */ /* 0x000fea000383ffff */
.L_x_65:
[----:B-1----:R-:W-:-:S04]  /*8af0*/  MOV R5, UR5 ;  /* 0x0000000500057c02 */ /* 0x002fc80008000f00 */
[----:B------:R1:W2:Y:S03]  /*8b00*/  SYNCS.PHASECHK.TRANS64.TRYWAIT P0, [R5+URZ+0x8], R6 ;  /* 0x00000806050075a7 */ /* 0x0002a600080011ff */
[----:B--2---:R-:W-:Y:S05]  /*8b10*/  @!P0 NANOSLEEP.SYNCS 0x989680 ;  /* 0x009896800000895d */ /* 0x004fea0003900000 */
[----:B------:R-:W2:Y:S02]  /*8b20*/  @!P0 SYNCS.PHASECHK.TRANS64 P0, [R5+URZ+0x8], R6 ;  /* 0x00000806050085a7 */ /* 0x000ea400080010ff */
[----:B--2---:R-:W-:Y:S05]  /*8b30*/  @!P0 BRA `(.L_x_65) ;  /* 0xfffffffc00ec8947 */ /* 0x004fea000383ffff */
[----:B------:R-:W-:Y:S05]  /*8b40*/  BRA `(.L_x_64) ;  /* 0xffffffa800847947 */ /* 0x000fea000383ffff */
.L_x_67:
[----:B------:R-:W-:Y:S01]  /*8b50*/  BSSY B0, `(.L_x_153) ;  /* 0x0000006000007945 */ /* 0x000fe20003800000 */
[----:B------:R-:W-:-:S07]  /*8b60*/  MOV R15, 0xffffffff ;  /* 0xffffffff000f7802 */ /* 0x000fce0000000f00 */
[----:B-1---5:R-:W-:Y:S05]  /*8b70*/  WARPSYNC.COLLECTIVE R15, `(.L_x_154) ;  /* 0x000000000f0c7348 */ /* 0x022fea0003c00000 */
[----:B------:R-:W-:Y:S02]  /*8b80*/  ELECT P6, UR79, PT ;  /* 0x00000000004f782f */ /* 0x000fe400038c0000 */
[----:B------:R-:W-:Y:S01]  /*8b90*/  MOV R14, UR79 ;  /* 0x0000004f000e7c02 */ /* 0x000fe20008000f00 */
[----:B-1---5:R-:W-:Y:S10]  /*8ba0*/  ENDCOLLECTIVE ;  /* 0x000000000000791b */ /* 0x022ff40003800000 */
.L_x_154:
[----:B------:R-:W-:Y:S05]  /*8bb0*/  BSYNC B0 ;  /* 0x0000000000007941 */ /* 0x000fea0003800000 */
.L_x_153:
[----:B------:R-:W-:Y:S01]  /*8bc0*/  PLOP3.LUT P0, PT, P6, PT, PT, 0x80, 0x8 ;  /* 0x000000000008781c */ /* 0x000fe2000370f070 */
[----:B------:R-:W-:-:S12]  /*8bd0*/  BRA `(.L_x_155) ;  /* 0xffffffa800b07947 */ /* 0x000fd8000383ffff */
.L_x_69:
[----:B-1----:R-:W-:-:S04]  /*8be0*/  MOV R3, UR5 ;  /* 0x0000000500037c02 */ /* 0x002fc80008000f00 */
[----:B------:R1:W2:Y:S03]  /*8bf0*/  SYNCS.PHASECHK.TRANS64.TRYWAIT P0, [R3+URZ+0x8], R4 ;  /* 0x00000804030075a7 */ /* 0x0002a600080011ff */
[----:B--2---:R-:W-:Y:S05]  /*8c00*/  @!P0 NANOSLEEP.SYNCS 0x989680 ;  /* 0x009896800000895d */ /* 0x004fea0003900000 */
[----:B------:R-:W2:Y:S02]  /*8c10*/  @!P0 SYNCS.PHASECHK.TRANS64 P0, [R3+URZ+0x8], R4 ;  /* 0x00000804030085a7 */ /* 0x000ea400080010ff */
[----:B--2---:R-:W-:Y:S05]  /*8c20*/  @!P0 BRA `(.L_x_69) ;  /* 0xfffffffc00ec8947 */ /* 0x004fea000383ffff */
[----:B------:R-:W-:Y:S05]  /*8c30*/  BRA `(.L_x_68) ;  /* 0xffffffa800b47947 */ /* 0x000fea000383ffff */
.L_x_70:
[----:B-1----:R1:W2:Y:S02]  /*8c40*/  SYNCS.PHASECHK.TRANS64.TRYWAIT P0, [R0+URZ+0x90], R5 ;  /* 0x00009005000075a7 */ /* 0x0022a400080011ff */
[----:B--2---:R-:W-:Y:S05]  /*8c50*/  @!P0 NANOSLEEP.SYNCS 0x989680 ;  /* 0x009896800000895d */ /* 0x004fea0003900000 */
[----:B------:R-:W2:Y:S02]  /*8c60*/  @!P0 SYNCS.PHASECHK.TRANS64 P0, [R0+URZ+0x90], R5 ;  /* 0x00009005000085a7 */ /* 0x000ea400080010ff */
[----:B--2---:R-:W-:Y:S05]  /*8c70*/  @!P0 BRA `(.L_x_70) ;  /* 0xfffffffc00f08947 */ /* 0x004fea000383ffff */
[----:B------:R-:W-:Y:S05]  /*8c80*/  BRA `(.L_x_156) ;  /* 0xffffffac00c07947 */ /* 0x000fea000383ffff */
.L_x_72:
[----:B------:R-:W-:-:S07]  /*8c90*/  MOV R0, UR46 ;  /* 0x0000002e00007c02 */ /* 0x000fce0008000f00 */
.L_x_157:
[----:B-1----:R1:W2:Y:S02]  /*8ca0*/  SYNCS.PHASECHK.TRANS64.TRYWAIT P0, [R0+URZ+0xd0], R5 ;  /* 0x0000d005000075a7 */ /* 0x0022a400080011ff */
[----:B--2---:R-:W-:Y:S05]  /*8cb0*/  @!P0 NANOSLEEP.SYNCS 0x989680 ;  /* 0x009896800000895d */ /* 0x004fea0003900000 */
[----:B------:R-:W2:Y:S02]  /*8cc0*/  @!P0 SYNCS.PHASECHK.TRANS64 P0, [R0+URZ+0xd0], R5 ;  /* 0x0000d005000085a7 */ /* 0x000ea400080010ff */
[----:B--2---:R-:W-:Y:S05]  /*8cd0*/  @!P0 BRA `(.L_x_157) ;  /* 0xfffffffc00f08947 */ /* 0x004fea000383ffff */
[----:B------:R-:W-:Y:S05]  /*8ce0*/  BRA `(.L_x_158) ;  /* 0xffffffb0000c7947 */ /* 0x000fea000383ffff */
.L_x_75:
[----:B------:R-:W-:Y:S07]  /*8cf0*/  MOV R0, UR7 ;  /* 0x0000000700007c02 */ /* 0x000fee0008000f00 */
.L_x_159:
[----:B-1----:R1:W2:Y:S02]  /*8d00*/  SYNCS.PHASECHK.TRANS64.TRYWAIT P0, [R0+URZ], R5 ;  /* 0x00000005000075a7 */ /* 0x0022a400080011ff */
[----:B--2---:R-:W-:Y:S05]  /*8d10*/  @!P0 NANOSLEEP.SYNCS 0x989680 ;  /* 0x009896800000895d */ /* 0x004fea0003900000 */
[----:B------:R-:W2:Y:S02]  /*8d20*/  @!P0 SYNCS.PHASECHK.TRANS64 P0, [R0+URZ], R5 ;  /* 0x00000005000085a7 */ /* 0x000ea400080010ff */
[----:B--2---:R-:W-:Y:S05]  /*8d30*/  @!P0 BRA `(.L_x_159) ;  /* 0xfffffffc00f08947 */ /* 0x004fea000383ffff */
[----:B------:R-:W-:Y:S05]  /*8d40*/  BRA `(.L_x_74) ;  /* 0xffffffb000207947 */ /* 0x000fea000383ffff */
.L_x_79:
[----:B-1----:R-:W-:-:S07]  /*8d50*/  MOV R0, UR4 ;  /* 0x0000000400007c02 */ /* 0x002fce0008000f00 */
.L_x_160:
[----:B-1----:R1:W2:Y:S02]  /*8d60*/  SYNCS.PHASECHK.TRANS64.TRYWAIT P0, [R0+URZ], R3 ;  /* 0x00000003000075a7 */ /* 0x0022a400080011ff */
[----:B--2---:R-:W-:Y:S05]  /*8d70*/  @!P0 NANOSLEEP.SYNCS 0x989680 ;  /* 0x009896800000895d */ /* 0x004fea0003900000 */
[----:B------:R-:W2:Y:S02]  /*8d80*/  @!P0 SYNCS.PHASECHK.TRANS64 P0, [R0+URZ], R3 ;  /* 0x00000003000085a7 */ /* 0x000ea400080010ff */
[----:B--2---:R-:W-:Y:S05]  /*8d90*/  @!P0 BRA `(.L_x_160) ;  /* 0xfffffffc00f08947 */ /* 0x004fea000383ffff */
[----:B------:R-:W-:Y:S05]  /*8da0*/  BRA `(.L_x_161) ;  /* 0xffffffb400647947 */ /* 0x000fea000383ffff */
.L_x_80:
[----:B------:R-:W-:-:S07]  /*8db0*/  MOV R0, UR5 ;  /* 0x0000000500007c02 */ /* 0x000fce0008000f00 */
.L_x_162:
[----:B-1----:R1:W2:Y:S02]  /*8dc0*/  SYNCS.PHASECHK.TRANS64.TRYWAIT P0, [R0+URZ], R3 ;  /* 0x00000003000075a7 */ /* 0x0022a400080011ff */
[----:B--2---:R-:W-:Y:S05]  /*8dd0*/  @!P0 NANOSLEEP.SYNCS 0x989680 ;  /* 0x009896800000895d */ /* 0x004fea0003900000 */
[----:B------:R-:W2:Y:S02]  /*8de0*/  @!P0 SYNCS.PHASECHK.TRANS64 P0, [R0+URZ], R3 ;  /* 0x00000003000085a7 */ /* 0x000ea400080010ff */
[----:B--2---:R-:W-:Y:S05]  /*8df0*/  @!P0 BRA `(.L_x_162) ;  /* 0xfffffffc00f08947 */ /* 0x004fea000383ffff */
[----:B------:R-:W-:Y:S05]  /*8e00*/  BRA `(.L_x_163) ;  /* 0xffffffb400707947 */ /* 0x000fea000383ffff */
.L_x_81:
[----:B------:R-:W-:-:S07]  /*8e10*/  MOV R0, UR5 ;  /* 0x0000000500007c02 */ /* 0x000fce0008000f00 */
.L_x_164:
[----:B-1----:R1:W2:Y:S02]  /*8e20*/  SYNCS.PHASECHK.TRANS64.TRYWAIT P0, [R0+URZ], R3 ;  /* 0x00000003000075a7 */ /* 0x0022a400080011ff */
[----:B--2---:R-:W-:Y:S05]  /*8e30*/  @!P0 NANOSLEEP.SYNCS 0x989680 ;  /* 0x009896800000895d */ /* 0x004fea0003900000 */
[----:B------:R-:W2:Y:S02]  /*8e40*/  @!P0 SYNCS.PHASECHK.TRANS64 P0, [R0+URZ], R3 ;  /* 0x00000003000085a7 */ /* 0x000ea400080010ff */
[----:B--2---:R-:W-:Y:S05]  /*8e50*/  @!P0 BRA `(.L_x_164) ;  /* 0xfffffffc00f08947 */ /* 0x004fea000383ffff */
[----:B------:R-:W-:Y:S05]  /*8e60*/  BRA `(.L_x_165) ;  /* 0xffffffb4007c7947 */ /* 0x000fea000383ffff */
.L_x_84:
[----:B------:R-:W-:-:S07]  /*8e70*/  MOV R0, UR41 ;  /* 0x0000002900007c02 */ /* 0x000fce0008000f00 */
.L_x_166:
[----:B-1----:R1:W2:Y:S02]  /*8e80*/  SYNCS.PHASECHK.TRANS64.TRYWAIT P1, [R0+URZ+0x110], R3 ;  /* 0x00011003000075a7 */ /* 0x0022a400080211ff */
[----:B--2---:R-:W-:Y:S05]  /*8e90*/  @!P1 NANOSLEEP.SYNCS 0x989680 ;  /* 0x009896800000995d */ /* 0x004fea0003900000 */
[----:B------:R-:W2:Y:S02]  /*8ea0*/  @!P1 SYNCS.PHASECHK.TRANS64 P1, [R0+URZ+0x110], R3 ;  /* 0x00011003000095a7 */ /* 0x000ea400080210ff */
[----:B--2---:R-:W-:Y:S05]  /*8eb0*/  @!P1 BRA `(.L_x_166) ;  /* 0xfffffffc00f09947 */ /* 0x004fea000383ffff */
[----:B------:R-:W-:Y:S05]  /*8ec0*/  BRA `(.L_x_167) ;  /* 0xffffffb400c87947 */ /* 0x000fea000383ffff */
.L_x_89:
[----:B---3--:R3:W1:Y:S02]  /*8ed0*/  SYNCS.PHASECHK.TRANS64.TRYWAIT P0, [R12+URZ+0x90], R9 ;  /* 0x000090090c0075a7 */ /* 0x00866400080011ff */
[----:B-1----:R-:W-:Y:S05]  /*8ee0*/  @!P0 NANOSLEEP.SYNCS 0x989680 ;  /* 0x009896800000895d */ /* 0x002fea0003900000 */
[----:B------:R-:W1:Y:S02]  /*8ef0*/  @!P0 SYNCS.PHASECHK.TRANS64 P0, [R12+URZ+0x90], R9 ;  /* 0x000090090c0085a7 */ /* 0x000e6400080010ff */
[----:B-1----:R-:W-:Y:S05]  /*8f00*/  @!P0 BRA `(.L_x_89) ;  /* 0xfffffffc00f08947 */ /* 0x002fea000383ffff */
[----:B------:R-:W-:Y:S05]  /*8f10*/  BRA `(.L_x_168) ;  /* 0xffffffb800e07947 */ /* 0x000fea000383ffff */
.L_x_92:
[----:B------:R-:W-:Y:S07]  /*8f20*/  MOV R0, UR24 ;  /* 0x0000001800007c02 */ /* 0x000fee0008000f00 */
.L_x_169:
[----:B-1----:R1:W2:Y:S02]  /*8f30*/  SYNCS.PHASECHK.TRANS64.TRYWAIT P2, [R0+URZ+0x88], R9 ;  /* 0x00008809000075a7 */ /* 0x0022a400080411ff */
[----:B--2---:R-:W-:Y:S05]  /*8f40*/  @!P2 NANOSLEEP.SYNCS 0x989680 ;  /* 0x009896800000a95d */ /* 0x004fea0003900000 */
[----:B------:R-:W2:Y:S02]  /*8f50*/  @!P2 SYNCS.PHASECHK.TRANS64 P2, [R0+URZ+0x88], R9 ;  /* 0x000088090000a5a7 */ /* 0x000ea400080410ff */
[----:B--2---:R-:W-:Y:S05]  /*8f60*/  @!P2 BRA `(.L_x_169) ;  /* 0xfffffffc00f0a947 */ /* 0x004fea000383ffff */
[----:B------:R-:W-:Y:S05]  /*8f70*/  BRA `(.L_x_91) ;  /* 0xffffffc000447947 */ /* 0x000fea000383ffff */
.L_x_95:
[----:B------:R-:W-:Y:S07]  /*8f80*/  MOV R0, UR4 ;  /* 0x0000000400007c02 */ /* 0x000fee0008000f00 */
.L_x_170:
[----:B-1----:R1:W2:Y:S02]  /*8f90*/  SYNCS.PHASECHK.TRANS64.TRYWAIT P0, [R0+URZ+0x68], R9 ;  /* 0x00006809000075a7 */ /* 0x0022a400080011ff */
[----:B--2---:R-:W-:Y:S05]  /*8fa0*/  @!P0 NANOSLEEP.SYNCS 0x989680 ;  /* 0x009896800000895d */ /* 0x004fea0003900000 */
[----:B------:R-:W2:Y:S02]  /*8fb0*/  @!P0 SYNCS.PHASECHK.TRANS64 P0, [R0+URZ+0x68], R9 ;  /* 0x00006809000085a7 */ /* 0x000ea400080010ff */
[----:B--2---:R-:W-:Y:S05]  /*8fc0*/  @!P0 BRA `(.L_x_170) ;  /* 0xfffffffc00f08947 */ /* 0x004fea000383ffff */
[----:B------:R-:W-:Y:S05]  /*8fd0*/  BRA `(.L_x_171) ;  /* 0xffffffc000a47947 */ /* 0x000fea000383ffff */
.L_x_96:
[----:B------:R-:W-:Y:S07]  /*8fe0*/  MOV R9, UR5 ;  /* 0x0000000500097c02 */ /* 0x000fee0008000f00 */
.L_x_172:
[----:B-1----:R1:W2:Y:S02]  /*8ff0*/  SYNCS.PHASECHK.TRANS64.TRYWAIT P0, [R9+URZ+0x68], R0 ;  /* 0x00006800090075a7 */ /* 0x0022a400080011ff */
[----:B--2---:R-:W-:Y:S05]  /*9000*/  @!P0 NANOSLEEP.SYNCS 0x989680 ;  /* 0x009896800000895d */ /* 0x004fea0003900000 */
[----:B------:R-:W2:Y:S02]  /*9010*/  @!P0 SYNCS.PHASECHK.TRANS64 P0, [R9+URZ+0x68], R0 ;  /* 0x00006800090085a7 */ /* 0x000ea400080010ff */
[----:B--2---:R-:W-:Y:S05]  /*9020*/  @!P0 BRA `(.L_x_172) ;  /* 0xfffffffc00f08947 */ /* 0x004fea000383ffff */
[----:B------:R-:W-:Y:S05]  /*9030*/  BRA `(.L_x_173) ;  /* 0xffffffc400007947 */ /* 0x000fea000383ffff */
.L_x_98:
[----:B------:R-:W-:-:S07]  /*9040*/  MOV R0, UR4 ;  /* 0x0000000400007c02 */ /* 0x000fce0008000f00 */
.L_x_174:
[----:B-1----:R1:W2:Y:S02]  /*9050*/  SYNCS.PHASECHK.TRANS64.TRYWAIT P0, [R0+URZ], R3 ;  /* 0x00000003000075a7 */ /* 0x0022a400080011ff */
[----:B--2---:R-:W-:Y:S05]  /*9060*/  @!P0 NANOSLEEP.SYNCS 0x989680 ;  /* 0x009896800000895d */ /* 0x004fea0003900000 */
[----:B------:R-:W2:Y:S02]  /*9070*/  @!P0 SYNCS.PHASECHK.TRANS64 P0, [R0+URZ], R3 ;  /* 0x00000003000085a7 */ /* 0x000ea400080010ff */
[----:B--2---:R-:W-:Y:S05]  /*9080*/  @!P0 BRA `(.L_x_174) ;  /* 0xfffffffc00f08947 */ /* 0x004fea000383ffff */
[----:B------:R-:W-:Y:S05]  /*9090*/  BRA `(.L_x_175) ;  /* 0xffffffc400907947 */ /* 0x000fea000383ffff */
.L_x_99:
[----:B------:R-:W-:-:S07]  /*90a0*/  MOV R0, UR5 ;  /* 0x0000000500007c02 */ /* 0x000fce0008000f00 */
.L_x_176:
[----:B-1----:R1:W2:Y:S02]  /*90b0*/  SYNCS.PHASECHK.TRANS64.TRYWAIT P0, [R0+URZ], R3 ;  /* 0x00000003000075a7 */ /* 0x0022a400080011ff */
[----:B--2---:R-:W-:Y:S05]  /*90c0*/  @!P0 NANOSLEEP.SYNCS 0x989680 ;  /* 0x009896800000895d */ /* 0x004fea0003900000 */
[----:B------:R-:W2:Y:S02]  /*90d0*/  @!P0 SYNCS.PHASECHK.TRANS64 P0, [R0+URZ], R3 ;  /* 0x00000003000085a7 */ /* 0x000ea400080010ff */
[----:B--2---:R-:W-:Y:S05]  /*90e0*/  @!P0 BRA `(.L_x_176) ;  /* 0xfffffffc00f08947 */ /* 0x004fea000383ffff */
[----:B------:R-:W-:Y:S05]  /*90f0*/  BRA `(.L_x_177) ;  /* 0xffffffc4009c7947 */ /* 0x000fea000383ffff */
.L_x_101:
[----:B-1----:R1:W2:Y:S02]  /*9100*/  SYNCS.PHASECHK.TRANS64.TRYWAIT P0, [R0+URZ+0x90], R3 ;  /* 0x00009003000075a7 */ /* 0x0022a400080011ff */
[----:B--2---:R-:W-:Y:S05]  /*9110*/  @!P0 NANOSLEEP.SYNCS 0x989680 ;  /* 0x009896800000895d */ /* 0x004fea0003900000 */
[----:B------:R-:W2:Y:S02]  /*9120*/  @!P0 SYNCS.PHASECHK.TRANS64 P0, [R0+URZ+0x90], R3 ;  /* 0x00009003000085a7 */ /* 0x000ea400080010ff */
[----:B--2---:R-:W-:Y:S05]  /*9130*/  @!P0 BRA `(.L_x_101) ;  /* 0xfffffffc00f08947 */ /* 0x004fea000383ffff */
[----:B------:R-:W-:Y:S05]  /*9140*/  BRA `(.L_x_178) ;  /* 0xffffffc800807947 */ /* 0x000fea000383ffff */
.L_x_111:
[----:B-1----:R1:W3:Y:S02]  /*9150*/  SYNCS.PHASECHK.TRANS64.TRYWAIT P1, [R0+URZ+0x50], R3 ;  /* 0x00005003000075a7 */ /* 0x0022e400080211ff */
[----:B---3--:R-:W-:Y:S05]  /*9160*/  @!P1 NANOSLEEP.SYNCS 0x989680 ;  /* 0x009896800000995d */ /* 0x008fea0003900000 */
[----:B------:R-:W3:Y:S02]  /*9170*/  @!P1 SYNCS.PHASECHK.TRANS64 P1, [R0+URZ+0x50], R3 ;  /* 0x00005003000095a7 */ /* 0x000ee400080210ff */
[----:B---3--:R-:W-:Y:S05]  /*9180*/  @!P1 BRA `(.L_x_111) ;  /* 0xfffffffc00f09947 */ /* 0x008fea000383ffff */
[----:B------:R-:W-:Y:S05]  /*9190*/  BRA `(.L_x_110) ;  /* 0xffffffd800207947 */ /* 0x000fea000383ffff */
.L_x_113:
[----:B-1----:R1:W4:Y:S02]  /*91a0*/  SYNCS.PHASECHK.TRANS64.TRYWAIT P0, [R89+URZ+0xb0], R2 ;  /* 0x0000b002590075a7 */ /* 0x00232400080011ff */
[----:B----4-:R-:W-:Y:S05]  /*91b0*/  @!P0 NANOSLEEP.SYNCS 0x989680 ;  /* 0x009896800000895d */ /* 0x010fea0003900000 */
[----:B------:R-:W4:Y:S02]  /*91c0*/  @!P0 SYNCS.PHASECHK.TRANS64 P0, [R89+URZ+0xb0], R2 ;  /* 0x0000b002590085a7 */ /* 0x000f2400080010ff */
[----:B----4-:R-:W-:Y:S05]  /*91d0*/  @!P0 BRA `(.L_x_113) ;  /* 0xfffffffc00f08947 */ /* 0x010fea000383ffff */
[----:B------:R-:W-:Y:S05]  /*91e0*/  BRA `(.L_x_112) ;  /* 0xffffffd800587947 */ /* 0x000fea000383ffff */
.L_x_124:
[----:B--2---:R2:W4:Y:S02]  /*91f0*/  SYNCS.PHASECHK.TRANS64.TRYWAIT P0, [R2+URZ+0x50], R111 ;  /* 0x0000506f020075a7 */ /* 0x00452400080011ff */
[----:B----4-:R-:W-:Y:S05]  /*9200*/  @!P0 NANOSLEEP.SYNCS 0x989680 ;  /* 0x009896800000895d */ /* 0x010fea0003900000 */
[----:B------:R-:W4:Y:S02]  /*9210*/  @!P0 SYNCS.PHASECHK.TRANS64 P0, [R2+URZ+0x50], R111 ;  /* 0x0000506f020085a7 */ /* 0x000f2400080010ff */
[----:B----4-:R-:W-:Y:S05]  /*9220*/  @!P0 BRA `(.L_x_124) ;  /* 0xfffffffc00f08947 */ /* 0x010fea000383ffff */
[----:B------:R-:W-:Y:S05]  /*9230*/  BRA `(.L_x_123) ;  /* 0xffffffe400487947 */ /* 0x000fea000383ffff */
        .weak           $__internal_0_$__cuda_sm10x_tcgen05_guardrail_trap_col_being_dealloced_not_returned_by_alloc
        .type           $__internal_0_$__cuda_sm10x_tcgen05_guardrail_trap_col_being_dealloced_not_returned_by_alloc,@function
        .size           $__internal_0_$__cuda_sm10x_tcgen05_guardrail_trap_col_being_dealloced_not_returned_by_alloc,($__internal_1_$__cuda_sm10x_tcgen05_guardrail_trap_phase_invalid_during_alloc - $__internal_0_$__cuda_sm10x_tcgen05_guardrail_trap_col_being_dealloced_not_returned_by_alloc)
$__internal_0_$__cuda_sm10x_tcgen05_guardrail_trap_col_being_dealloced_not_returned_by_alloc:
[----:B------:R-:W-:Y:S05]  /*9240*/  BPT.TRAP 0x1 ;  /* 0x000000040000795c */ /* 0x000fea0000300000 */
[----:B------:R-:W-:-:S04]  /*9250*/  HFMA2 R3, -RZ, RZ, 0, 0 ;  /* 0x00000000ff037431 */ /* 0x000fc800000001ff */
[----:B------:R-:W-:Y:S05]  /*9260*/  RET.REL.NODEC R2 `(_ZN7cutlass13device_kernelINS_4gemm6kernel13GemmUniversalIN4cute5tupleIJiiiiEEENS1_10collective13CollectiveMmaINS1_35MainloopSm100TmaUmmaWarpSpecializedILi5ELi2ELi4ENS5_IJNS4_1CILi2EEESB_NSA_ILi1EEEEEEEENS5_IJNSA_ILi256EEENSA_ILi64EEENSA_ILi128EEEEEENS_10bfloat16_tENS5_IJlSC_lEEESJ_SK_NS4_8TiledMMAINS4_8MMA_AtomIJNS4_26SM100_MMA_F16BF16_2x1SM_SSISJ_SJ_fLi256ELi64ELNS4_4UMMA5MajorE0ELSP_0ELNSO_7ScaleInE0ELSQ_0EEEEEENS4_6LayoutINS5_IJSC_SC_SC_EEENS5_IJNSA_ILi0EEESV_SV_EEEEENS5_IJNS4_10UnderscoreESY_SY_EEEEENS4_28SM100_TMA_2SM_LOAD_MULTICASTENS4_14ComposedLayoutINS4_7SwizzleILi3ELi4ELi3EEENS4_18smem_ptr_flag_bitsILi16EEENST_INS5_IJNSA_ILi8EEESG_EEENS5_IJSG_SC_EEEEEEEvNS4_8identityENS4_18SM100_TMA_2SM_LOADES1B_vS1C_EENS_8epilogue10collective18CollectiveEpilogueINS1F_23Sm100TmaWarpSpecializedILi3ELi2ELi32ELb1ELb0EEEJNS5_IJSH_SG_SH_EEENS5_IJNST_ISH_SC_EENST_INSA_ILi32EEESC_EEEEESJ_SK_SJ_SK_NS1F_6fusion15FusionCallbacksIS1J_NS1P_17LinearCombinationISJ_fSJ_fLNS_15FloatRoundStyleE2EEES1K_S1O_JEEENS4_5SM1004TMEM4LOAD26SM100_TMEM_LOAD_32dp32b32xENS4_13SM90_TMA_LOADENS12_INS13_ILi2ELi4ELi3EEES16_NST_INS5_IJS17_S1M_EEENS5_IJS1M_SC_EEEEEEENS4_39AutoVectorizingCopyWithAssumedAlignmentILi128EEENS4_14SM90_TMA_STOREES24_S26_S26_EEEvvEEEEvNT_6ParamsE) ;  /* 0xffffff6c02647950 */ /* 0x000fea0003c3ffff */
        .weak           $__internal_1_$__cuda_sm10x_tcgen05_guardrail_trap_phase_invalid_during_alloc
        .type           $__internal_1_$__cuda_sm10x_tcgen05_guardrail_trap_phase_invalid_during_alloc,@function
        .size           $__internal_1_$__cuda_sm10x_tcgen05_guardrail_trap_phase_invalid_during_alloc,($__internal_2_$__cuda_sm10x_tcgen05_guardrail_trap_unallocated_columns_being_dealloced - $__internal_1_$__cuda_sm10x_tcgen05_guardrail_trap_phase_invalid_during_alloc)
$__internal_1_$__cuda_sm10x_tcgen05_guardrail_trap_phase_invalid_during_alloc:
[----:B------:R-:W-:Y:S05]  /*9270*/  BPT.TRAP 0x1 ;  /* 0x000000040000795c */ /* 0x000fea0000300000 */
[----:B------:R-:W-:-:S04]  /*9280*/  MOV R5, 0x0 ;  /* 0x0000000000057802 */ /* 0x000fc80000000f00 */
[----:B------:R-:W-:Y:S05]  /*9290*/  RET.REL.NODEC R4 `(_ZN7cutlass13device_kernelINS_4gemm6kernel13GemmUniversalIN4cute5tupleIJiiiiEEENS1_10collective13CollectiveMmaINS1_35MainloopSm100TmaUmmaWarpSpecializedILi5ELi2ELi4ENS5_IJNS4_1CILi2EEESB_NSA_ILi1EEEEEEEENS5_IJNSA_ILi256EEENSA_ILi64EEENSA_ILi128EEEEEENS_10bfloat16_tENS5_IJlSC_lEEESJ_SK_NS4_8TiledMMAINS4_8MMA_AtomIJNS4_26SM100_MMA_F16BF16_2x1SM_SSISJ_SJ_fLi256ELi64ELNS4_4UMMA5MajorE0ELSP_0ELNSO_7ScaleInE0ELSQ_0EEEEEENS4_6LayoutINS5_IJSC_SC_SC_EEENS5_IJNSA_ILi0EEESV_SV_EEEEENS5_IJNS4_10UnderscoreESY_SY_EEEEENS4_28SM100_TMA_2SM_LOAD_MULTICASTENS4_14ComposedLayoutINS4_7SwizzleILi3ELi4ELi3EEENS4_18smem_ptr_flag_bitsILi16EEENST_INS5_IJNSA_ILi8EEESG_EEENS5_IJSG_SC_EEEEEEEvNS4_8identityENS4_18SM100_TMA_2SM_LOADES1B_vS1C_EENS_8epilogue10collective18CollectiveEpilogueINS1F_23Sm100TmaWarpSpecializedILi3ELi2ELi32ELb1ELb0EEEJNS5_IJSH_SG_SH_EEENS5_IJNST_ISH_SC_EENST_INSA_ILi32EEESC_EEEEESJ_SK_SJ_SK_NS1F_6fusion15FusionCallbacksIS1J_NS1P_17LinearCombinationISJ_fSJ_fLNS_15FloatRoundStyleE2EEES1K_S1O_JEEENS4_5SM1004TMEM4LOAD26SM100_TMEM_LOAD_32dp32b32xENS4_13SM90_TMA_LOADENS12_INS13_ILi2ELi4ELi3EEES16_NST_INS5_IJS17_S1M_EEENS5_IJS1M_SC_EEEEEEENS4_39AutoVectorizingCopyWithAssumedAlignmentILi128EEENS4_14SM90_TMA_STOREES24_S26_S26_EEEvvEEEEvNT_6ParamsE) ;  /* 0xffffff6c04587950 */ /* 0x000fea0003c3ffff */
        .weak           $__internal_2_$__cuda_sm10x_tcgen05_guardrail_trap_unallocated_columns_being_dealloced
        .type           $__internal_2_$__cuda_sm10x_tcgen05_guardrail_trap_unallocated_columns_being_dealloced,@function
        .size           $__internal_2_$__cuda_sm10x_tcgen05_guardrail_trap_unallocated_columns_being_dealloced,(.L_x_180 - $__internal_2_$__cuda_sm10x_tcgen05_guardrail_trap_unallocated_columns_being_dealloced)
$__internal_2_$__cuda_sm10x_tcgen05_guardrail_trap_unallocated_columns_being_dealloced:
[----:B------:R-:W-:Y:S05]  /*92a0*/  BPT.TRAP 0x1 ;  /* 0x000000040000795c */ /* 0x000fea0000300000 */
[----:B------:R-:W-:-:S04]  /*92b0*/  HFMA2 R3, -RZ, RZ, 0, 0 ;  /* 0x00000000ff037431 */ /* 0x000fc800000001ff */
[----:B------:R-:W-:Y:S05]  /*92c0*/  RET.REL.NODEC R2 `(_ZN7cutlass13device_kernelINS_4gemm6kernel13GemmUniversalIN4cute5tupleIJiiiiEEENS1_10collective13CollectiveMmaINS1_35MainloopSm100TmaUmmaWarpSpecializedILi5ELi2ELi4ENS5_IJNS4_1CILi2EEESB_NSA_ILi1EEEEEEEENS5_IJNSA_ILi256EEENSA_ILi64EEENSA_ILi128EEEEEENS_10bfloat16_tENS5_IJlSC_lEEESJ_SK_NS4_8TiledMMAINS4_8MMA_AtomIJNS4_26SM100_MMA_F16BF16_2x1SM_SSISJ_SJ_fLi256ELi64ELNS4_4UMMA5MajorE0ELSP_0ELNSO_7ScaleInE0ELSQ_0EEEEEENS4_6LayoutINS5_IJSC_SC_SC_EEENS5_IJNSA_ILi0EEESV_SV_EEEEENS5_IJNS4_10UnderscoreESY_SY_EEEEENS4_28SM100_TMA_2SM_LOAD_MULTICASTENS4_14ComposedLayoutINS4_7SwizzleILi3ELi4ELi3EEENS4_18smem_ptr_flag_bitsILi16EEENST_INS5_IJNSA_ILi8EEESG_EEENS5_IJSG_SC_EEEEEEEvNS4_8identityENS4_18SM100_TMA_2SM_LOADES1B_vS1C_EENS_8epilogue10collective18CollectiveEpilogueINS1F_23Sm100TmaWarpSpecializedILi3ELi2ELi32ELb1ELb0EEEJNS5_IJSH_SG_SH_EEENS5_IJNST_ISH_SC_EENST_INSA_ILi32EEESC_EEEEESJ_SK_SJ_SK_NS1F_6fusion15FusionCallbacksIS1J_NS1P_17LinearCombinationISJ_fSJ_fLNS_15FloatRoundStyleE2EEES1K_S1O_JEEENS4_5SM1004TMEM4LOAD26SM100_TMEM_LOAD_32dp32b32xENS4_13SM90_TMA_LOADENS12_INS13_ILi2ELi4ELi3EEES16_NST_INS5_IJS17_S1M_EEENS5_IJS1M_SC_EEEEEEENS4_39AutoVectorizingCopyWithAssumedAlignmentILi128EEENS4_14SM90_TMA_STOREES24_S26_S26_EEEvvEEEEvNT_6ParamsE) ;  /* 0xffffff6c024c7950 */ /* 0x000fea0003c3ffff */
.L_x_179:
[----:B------:R-:W-:-:S00]  /*92d0*/  BRA `(.L_x_179) ;  /* 0xfffffffc00fc7947 */ /* 0x000fc0000383ffff */
[----:B------:R-:W-:-:S00]  /*92e0*/  NOP ;  /* 0x0000000000007918 */ /* 0x000fc00000000000 */
        /* <DEDUP_REMOVED lines=9> */
.L_x_180:


//--------------------- .nv.global.init           --------------------------
	.section	.nv.global.init,"aw",@progbits
.nv.global.init:
	.type		$str$27,@object
	.size		$str$27,($str$28 - $str$27)
$str$27:
        /*0000*/ 	.byte	0x28, 0x61, 0x64, 0x64, 0x72, 0x65, 0x73, 0x73, 0x20, 0x26, 0x20, 0x6d, 0x61, 0x73, 0x6b, 0x29
        /*0010*/ 	.byte	0x20, 0x3d, 0x3d, 0x20, 0x30, 0x00
	.type		$str$28,@object
	.size		$str$28,($str$26 - $str$28)
$str$28:
        /*0016*/ 	.byte	0x2f, 0x74, 0x6d, 0x70, 0x2f, 0x63, 0x75, 0x74, 0x6c, 0x61, 0x73, 0x73, 0x5f, 0x73, 0x77, 0x65
        /*0026*/ 	.byte	0x65, 0x70, 0x5f, 0x73, 0x72, 0x63, 0x2f, 0x69, 0x6e, 0x63, 0x6c, 0x75, 0x64, 0x65, 0x2f, 0x63
        /*0036*/ 	.byte	0x75, 0x74, 0x65, 0x2f, 0x70, 0x6f, 0x69, 0x6e, 0x74, 0x65, 0x72, 0x5f, 0x66, 0x6c, 0x61, 0x67
        /*0046*/ 	.byte	0x67, 0x65, 0x64, 0x2e, 0x68, 0x70, 0x70, 0x00
	.type		$str$26,@object
	.size		$str$26,($str$25 - $str$26)
$str$26:
        /*004e*/ 	.byte	0x2f, 0x74, 0x6d, 0x70, 0x2f, 0x63, 0x75, 0x74, 0x6c, 0x61, 0x73, 0x73, 0x5f, 0x73, 0x77, 0x65
        /*005e*/ 	.byte	0x65, 0x70, 0x5f, 0x73, 0x72, 0x63, 0x2f, 0x69, 0x6e, 0x63, 0x6c, 0x75, 0x64, 0x65, 0x2f, 0x63
        /*006e*/ 	.byte	0x75, 0x74, 0x65, 0x2f, 0x61, 0x74, 0x6f, 0x6d, 0x2f, 0x63, 0x6f, 0x70, 0x79, 0x5f, 0x74, 0x72
        /*007e*/ 	.byte	0x61, 0x69, 0x74, 0x73, 0x5f, 0x73, 0x6d, 0x31, 0x30, 0x30, 0x2e, 0x68, 0x70, 0x70, 0x00
	.type		$str$25,@object
	.size		$str$25,(__unnamed_1 - $str$25)
$str$25:
        /*008d*/ 	.byte	0x28, 0x28, 0x75, 0x69, 0x6e, 0x74, 0x33, 0x32, 0x5f, 0x74, 0x28, 0x74, 0x68, 0x72, 0x65, 0x61
        /*009d*/ 	.byte	0x64, 0x49, 0x64, 0x78, 0x2e, 0x78, 0x29, 0x20, 0x2f, 0x20, 0x33, 0x32, 0x29, 0x20, 0x25, 0x20
        /*00ad*/ 	.byte	0x34, 0x29, 0x20, 0x3d, 0x3d, 0x20, 0x28, 0x28, 0x28, 0x74, 0x6d, 0x65, 0x6d, 0x5f, 0x61, 0x64
        /*00bd*/ 	.byte	0x64, 0x72, 0x20, 0x3e, 0x3e, 0x20, 0x31, 0x36, 0x29, 0x20, 0x2f, 0x20, 0x33, 0x32, 0x29, 0x20
        /*00cd*/ 	.byte	0x25, 0x20, 0x34, 0x29, 0x00
	.type		__unnamed_1,@object
	.size		__unnamed_1,(__unnamed_2 - __unnamed_1)
__unnamed_1:
        /*00d2*/ 	.byte	0x61, 0x75, 0x74, 0x6f, 0x20, 0x63, 0x75, 0x74, 0x65, 0x3a, 0x3a, 0x61, 0x73, 0x5f, 0x70, 0x6f
        /* <DEDUP_REMOVED lines=24> */
        /*0262*/ 	.byte	0x34, 0x30, 0x39, 0x36, 0x3e, 0x3e, 0x3e, 0x3e, 0x5d, 0x00
	.type		__unnamed_2,@object
	.size		__unnamed_2,(.L_2 - __unnamed_2)
__unnamed_2:
        /* <DEDUP_REMOVED lines=42> */
        /*050c*/ 	.byte	0x3e, 0x3e, 0x5d, 0x00
.L_2:


//--------------------- .nv.shared._ZN7cutlass13device_kernelINS_4gemm6kernel13GemmUniversalIN4cute5tupleIJiiiiEEENS1_10collective13CollectiveMmaINS1_35MainloopSm100TmaUmmaWarpSpecializedILi5ELi2ELi4ENS5_IJNS4_1CILi2EEESB_NSA_ILi1EEEEEEEENS5_IJNSA_ILi256EEENSA_ILi64EEENSA_ILi128EEEEEENS_10bfloat16_tENS5_IJlSC_lEEESJ_SK_NS4_8TiledMMAINS4_8MMA_AtomIJNS4_26SM100_MMA_F16BF16_2x1SM_SSISJ_SJ_fLi256ELi64ELNS4_4UMMA5MajorE0ELSP_0ELNSO_7ScaleInE0ELSQ_0EEEEEENS4_6LayoutINS5_IJSC_SC_SC_EEENS5_IJNSA_ILi0EEESV_SV_EEEEENS5_IJNS4_10UnderscoreESY_SY_EEEEENS4_28SM100_TMA_2SM_LOAD_MULTICASTENS4_14ComposedLayoutINS4_7SwizzleILi3ELi4ELi3EEENS4_18smem_ptr_flag_bitsILi16EEENST_INS5_IJNSA_ILi8EEESG_EEENS5_IJSG_SC_EEEEEEEvNS4_8identityENS4_18SM100_TMA_2SM_LOADES1B_vS1C_EENS_8epilogue10collective18CollectiveEpilogueINS1F_23Sm100TmaWarpSpecializedILi3ELi2ELi32ELb1ELb0EEEJNS5_IJSH_SG_SH_EEENS5_IJNST_ISH_SC_EENST_INSA_ILi32EEESC_EEEEESJ_SK_SJ_SK_NS1F_6fusion15FusionCallbacksIS1J_NS1P_17LinearCombinationISJ_fSJ_fLNS_15FloatRoundStyleE2EEES1K_S1O_JEEENS4_5SM1004TMEM4LOAD26SM100_TMEM_LOAD_32dp32b32xENS4_13SM90_TMA_LOADENS12_INS13_ILi2ELi4ELi3EEES16_NST_INS5_IJS17_S1M_EEENS5_IJS1M_SC_EEEEEEENS4_39AutoVectorizingCopyWithAssumedAlignmentILi128EEENS4_14SM90_TMA_STOREES24_S26_S26_EEEvvEEEEvNT_6ParamsE --------------------------
	.section	.nv.shared._ZN7cutlass13device_kernelINS_4gemm6kernel13GemmUniversalIN4cute5tupleIJiiiiEEENS1_10collective13CollectiveMmaINS1_35MainloopSm100TmaUmmaWarpSpecializedILi5ELi2ELi4ENS5_IJNS4_1CILi2EEESB_NSA_ILi1EEEEEEEENS5_IJNSA_ILi256EEENSA_ILi64EEENSA_ILi128EEEEEENS_10bfloat16_tENS5_IJlSC_lEEESJ_SK_NS4_8TiledMMAINS4_8MMA_AtomIJNS4_26SM100_MMA_F16BF16_2x1SM_SSISJ_SJ_fLi256ELi64ELNS4_4UMMA5MajorE0ELSP_0ELNSO_7ScaleInE0ELSQ_0EEEEEENS4_6LayoutINS5_IJSC_SC_SC_EEENS5_IJNSA_ILi0EEESV_SV_EEEEENS5_IJNS4_10UnderscoreESY_SY_EEEEENS4_28SM100_TMA_2SM_LOAD_MULTICASTENS4_14ComposedLayoutINS4_7SwizzleILi3ELi4ELi3EEENS4_18smem_ptr_flag_bitsILi16EEENST_INS5_IJNSA_ILi8EEESG_EEENS5_IJSG_SC_EEEEEEEvNS4_8identityENS4_18SM100_TMA_2SM_LOADES1B_vS1C_EENS_8epilogue10collective18CollectiveEpilogueINS1F_23Sm100TmaWarpSpecializedILi3ELi2ELi32ELb1ELb0EEEJNS5_IJSH_SG_SH_EEENS5_IJNST_ISH_SC_EENST_INSA_ILi32EEESC_EEEEESJ_SK_SJ_SK_NS1F_6fusion15FusionCallbacksIS1J_NS1P_17LinearCombinationISJ_fSJ_fLNS_15FloatRoundStyleE2EEES1K_S1O_JEEENS4_5SM1004TMEM4LOAD26SM100_TMEM_LOAD_32dp32b32xENS4_13SM90_TMA_LOADENS12_INS13_ILi2ELi4ELi3EEES16_NST_INS5_IJS17_S1M_EEENS5_IJS1M_SC_EEEEEEENS4_39AutoVectorizingCopyWithAssumedAlignmentILi128EEENS4_14SM90_TMA_STOREES24_S26_S26_EEEvvEEEEvNT_6ParamsE,"aw",@nobits
	.sectionflags	@""
	.align	16
	.zero		1024


//--------------------- .nv.shared.reserved.0     --------------------------
	.section	.nv.shared.reserved.0,"aw",@nobits
	.weak		__nv_reservedSMEM_offset_0_alias
	.size		__nv_reservedSMEM_offset_0_alias, 0, 64
	.other		__nv_reservedSMEM_offset_0_alias,@"STO_CUDA_RESERVED_SHARED STV_DEFAULT"
__nv_reservedSMEM_offset_0_alias:
	.zero		0
.nv.shared.reserved.0:
	.zero		64
	.weak		__nv_reservedSMEM_tcgen05_partition
	.type		__nv_reservedSMEM_tcgen05_partition,@object
	.size		__nv_reservedSMEM_tcgen05_partition,(.L_0 - __nv_reservedSMEM_tcgen05_partition)
__nv_reservedSMEM_tcgen05_partition:
	.zero		32
.L_0:


//--------------------- .nv.global                --------------------------
	.section	.nv.global,"aw",@nobits
.nv.global:
	.type		_ZN39_INTERNAL_856e2331_4_k_cu_100aee40_87364cute1_E,@object
	.size		_ZN39_INTERNAL_856e2331_4_k_cu_100aee40_87364cute1_E,(_ZN39_INTERNAL_856e2331_4_k_cu_100aee40_87364cuda3std3__45__cpo6cbeginE - _ZN39_INTERNAL_856e2331_4_k_cu_100aee40_87364cute1_E)
_ZN39_INTERNAL_856e2331_4_k_cu_100aee40_87364cute1_E:
	.zero		1
	.type		_ZN39_INTERNAL_856e2331_4_k_cu_100aee40_87364cuda3std3__45__cpo6cbeginE,@object
	.size		_ZN39_INTERNAL_856e2331_4_k_cu_100aee40_87364cuda3std3__45__cpo6cbeginE,(_ZN39_INTERNAL_856e2331_4_k_cu_100aee40_87364cuda3std3__48in_placeE - _ZN39_INTERNAL_856e2331_4_k_cu_100aee40_87364cuda3std3__45__cpo6cbeginE)
_ZN39_INTERNAL_856e2331_4_k_cu_100aee40_87364cuda3std3__45__cpo6cbeginE:
	.zero		1
	.type		_ZN39_INTERNAL_856e2331_4_k_cu_100aee40_87364cuda3std3__48in_placeE,@object
	.size		_ZN39_INTERNAL_856e2331_4_k_cu_100aee40_87364cuda3std3__48in_placeE,(_ZN39_INTERNAL_856e2331_4_k_cu_100aee40_87364cuda3std6ranges3__45__cpo9iter_moveE - _ZN39_INTERNAL_856e2331_4_k_cu_100aee40_87364cuda3std3__48in_placeE)
_ZN39_INTERNAL_856e2331_4_k_cu_100aee40_87364cuda3std3__48in_placeE:
	.zero		1
	.type		_ZN39_INTERNAL_856e2331_4_k_cu_100aee40_87364cuda3std6ranges3__45__cpo9iter_moveE,@object
	.size		_ZN39_INTERNAL_856e2331_4_k_cu_100aee40_87364cuda3std6ranges3__45__cpo9iter_moveE,(_ZN39_INTERNAL_856e2331_4_k_cu_100aee40_87364cuda3std3__45__cpo5beginE - _ZN39_INTERNAL_856e2331_4_k_cu_100aee40_87364cuda3std6ranges3__45__cpo9iter_moveE)
_ZN39_INTERNAL_856e2331_4_k_cu_100aee40_87364cuda3std6ranges3__45__cpo9iter_moveE:
	.zero		1
	.type		_ZN39_INTERNAL_856e2331_4_k_cu_100aee40_87364cuda3std3__45__cpo5beginE,@object
	.size		_ZN39_INTERNAL_856e2331_4_k_cu_100aee40_87364cuda3std3__45__cpo5beginE,(_ZN39_INTERNAL_856e2331_4_k_cu_100aee40_87364cuda3std3__441_GLOBAL__N__856e2331_4_k_cu_100aee40_87366ignoreE - _ZN39_INTERNAL_856e2331_4_k_cu_100aee40_87364cuda3std3__45__cpo5beginE)
_ZN39_INTERNAL_856e2331_4_k_cu_100aee40_87364cuda3std3__45__cpo5beginE:
	.zero		1
	.type		_ZN39_INTERNAL_856e2331_4_k_cu_100aee40_87364cuda3std3__441_GLOBAL__N__856e2331_4_k_cu_100aee40_87366ignoreE,@object
	.size		_ZN39_INTERNAL_856e2331_4_k_cu_100aee40_87364cuda3std3__441_GLOBAL__N__856e2331_4_k_cu_100aee40_87366ignoreE,(_ZN39_INTERNAL_856e2331_4_k_cu_100aee40_87364cute7productE - _ZN39_INTERNAL_856e2331_4_k_cu_100aee40_87364cuda3std3__441_GLOBAL__N__856e2331_4_k_cu_100aee40_87366ignoreE)
_ZN39_INTERNAL_856e2331_4_k_cu_100aee40_87364cuda3std3__441_GLOBAL__N__856e2331_4_k_cu_100aee40_87366ignoreE:
	.zero		1
	.type		_ZN39_INTERNAL_856e2331_4_k_cu_100aee40_87364cute7productE,@object
	.size		_ZN39_INTERNAL_856e2331_4_k_cu_100aee40_87364cute7productE,(_ZN39_INTERNAL_856e2331_4_k_cu_100aee40_87364cuda3std3__45__cpo3endE - _ZN39_INTERNAL_856e2331_4_k_cu_100aee40_87364cute7productE)
_ZN39_INTERNAL_856e2331_4_k_cu_100aee40_87364cute7productE:
	.zero		1
	.type		_ZN39_INTERNAL_856e2331_4_k_cu_100aee40_87364cuda3std3__45__cpo3endE,@object
	.size		_ZN39_INTERNAL_856e2331_4_k_cu_100aee40_87364cuda3std3__45__cpo3endE,(_ZN39_INTERNAL_856e2331_4_k_cu_100aee40_87364cuda3std3__419piecewise_constructE - _ZN39_INTERNAL_856e2331_4_k_cu_100aee40_87364cuda3std3__45__cpo3endE)
_ZN39_INTERNAL_856e2331_4_k_cu_100aee40_87364cuda3std3__45__cpo3endE:
	.zero		1
	.type		_ZN39_INTERNAL_856e2331_4_k_cu_100aee40_87364cuda3std3__419piecewise_constructE,@object
	.size		_ZN39_INTERNAL_856e2331_4_k_cu_100aee40_87364cuda3std3__419piecewise_constructE,(_ZN39_INTERNAL_856e2331_4_k_cu_100aee40_87364cuda3std3__45__cpo4cendE - _ZN39_INTERNAL_856e2331_4_k_cu_100aee40_87364cuda3std3__419piecewise_constructE)
_ZN39_INTERNAL_856e2331_4_k_cu_100aee40_87364cuda3std3__419piecewise_constructE:
	.zero		1
	.type		_ZN39_INTERNAL_856e2331_4_k_cu_100aee40_87364cuda3std3__45__cpo4cendE,@object
	.size		_ZN39_INTERNAL_856e2331_4_k_cu_100aee40_87364cuda3std3__45__cpo4cendE,(_ZN39_INTERNAL_856e2331_4_k_cu_100aee40_87364cuda3std6ranges3__45__cpo4swapE - _ZN39_INTERNAL_856e2331_4_k_cu_100aee40_87364cuda3std3__45__cpo4cendE)
_ZN39_INTERNAL_856e2331_4_k_cu_100aee40_87364cuda3std3__45__cpo4cendE:
	.zero		1
	.type		_ZN39_INTERNAL_856e2331_4_k_cu_100aee40_87364cuda3std6ranges3__45__cpo4swapE,@object
	.size		_ZN39_INTERNAL_856e2331_4_k_cu_100aee40_87364cuda3std6ranges3__45__cpo4swapE,(.L_10 - _ZN39_INTERNAL_856e2331_4_k_cu_100aee40_87364cuda3std6ranges3__45__cpo4swapE)
_ZN39_INTERNAL_856e2331_4_k_cu_100aee40_87364cuda3std6ranges3__45__cpo4swapE:
	.zero		1
.L_10:


//--------------------- .nv.constant0._ZN7cutlass13device_kernelINS_4gemm6kernel13GemmUniversalIN4cute5tupleIJiiiiEEENS1_10collective13CollectiveMmaINS1_35MainloopSm100TmaUmmaWarpSpecializedILi5ELi2ELi4ENS5_IJNS4_1CILi2EEESB_NSA_ILi1EEEEEEEENS5_IJNSA_ILi256EEENSA_ILi64EEENSA_ILi128EEEEEENS_10bfloat16_tENS5_IJlSC_lEEESJ_SK_NS4_8TiledMMAINS4_8MMA_AtomIJNS4_26SM100_MMA_F16BF16_2x1SM_SSISJ_SJ_fLi256ELi64ELNS4_4UMMA5MajorE0ELSP_0ELNSO_7ScaleInE0ELSQ_0EEEEEENS4_6LayoutINS5_IJSC_SC_SC_EEENS5_IJNSA_ILi0EEESV_SV_EEEEENS5_IJNS4_10UnderscoreESY_SY_EEEEENS4_28SM100_TMA_2SM_LOAD_MULTICASTENS4_14ComposedLayoutINS4_7SwizzleILi3ELi4ELi3EEENS4_18smem_ptr_flag_bitsILi16EEENST_INS5_IJNSA_ILi8EEESG_EEENS5_IJSG_SC_EEEEEEEvNS4_8identityENS4_18SM100_TMA_2SM_LOADES1B_vS1C_EENS_8epilogue10collective18CollectiveEpilogueINS1F_23Sm100TmaWarpSpecializedILi3ELi2ELi32ELb1ELb0EEEJNS5_IJSH_SG_SH_EEENS5_IJNST_ISH_SC_EENST_INSA_ILi32EEESC_EEEEESJ_SK_SJ_SK_NS1F_6fusion15FusionCallbacksIS1J_NS1P_17LinearCombinationISJ_fSJ_fLNS_15FloatRoundStyleE2EEES1K_S1O_JEEENS4_5SM1004TMEM4LOAD26SM100_TMEM_LOAD_32dp32b32xENS4_13SM90_TMA_LOADENS12_INS13_ILi2ELi4ELi3EEES16_NST_INS5_IJS17_S1M_EEENS5_IJS1M_SC_EEEEEEENS4_39AutoVectorizingCopyWithAssumedAlignmentILi128EEENS4_14SM90_TMA_STOREES24_S26_S26_EEEvvEEEEvNT_6ParamsE --------------------------
	.section	.nv.constant0._ZN7cutlass13device_kernelINS_4gemm6kernel13GemmUniversalIN4cute5tupleIJiiiiEEENS1_10collective13CollectiveMmaINS1_35MainloopSm100TmaUmmaWarpSpecializedILi5ELi2ELi4ENS5_IJNS4_1CILi2EEESB_NSA_ILi1EEEEEEEENS5_IJNSA_ILi256EEENSA_ILi64EEENSA_ILi128EEEEEENS_10bfloat16_tENS5_IJlSC_lEEESJ_SK_NS4_8TiledMMAINS4_8MMA_AtomIJNS4_26SM100_MMA_F16BF16_2x1SM_SSISJ_SJ_fLi256ELi64ELNS4_4UMMA5MajorE0ELSP_0ELNSO_7ScaleInE0ELSQ_0EEEEEENS4_6LayoutINS5_IJSC_SC_SC_EEENS5_IJNSA_ILi0EEESV_SV_EEEEENS5_IJNS4_10UnderscoreESY_SY_EEEEENS4_28SM100_TMA_2SM_LOAD_MULTICASTENS4_14ComposedLayoutINS4_7SwizzleILi3ELi4ELi3EEENS4_18smem_ptr_flag_bitsILi16EEENST_INS5_IJNSA_ILi8EEESG_EEENS5_IJSG_SC_EEEEEEEvNS4_8identityENS4_18SM100_TMA_2SM_LOADES1B_vS1C_EENS_8epilogue10collective18CollectiveEpilogueINS1F_23Sm100TmaWarpSpecializedILi3ELi2ELi32ELb1ELb0EEEJNS5_IJSH_SG_SH_EEENS5_IJNST_ISH_SC_EENST_INSA_ILi32EEESC_EEEEESJ_SK_SJ_SK_NS1F_6fusion15FusionCallbacksIS1J_NS1P_17LinearCombinationISJ_fSJ_fLNS_15FloatRoundStyleE2EEES1K_S1O_JEEENS4_5SM1004TMEM4LOAD26SM100_TMEM_LOAD_32dp32b32xENS4_13SM90_TMA_LOADENS12_INS13_ILi2ELi4ELi3EEES16_NST_INS5_IJS17_S1M_EEENS5_IJS1M_SC_EEEEEEENS4_39AutoVectorizingCopyWithAssumedAlignmentILi128EEENS4_14SM90_TMA_STOREES24_S26_S26_EEEvvEEEEvNT_6ParamsE,"a",@progbits
	.sectionflags	@""
	.align	4
.nv.constant0._ZN7cutlass13device_kernelINS_4gemm6kernel13GemmUniversalIN4cute5tupleIJiiiiEEENS1_10collective13CollectiveMmaINS1_35MainloopSm100TmaUmmaWarpSpecializedILi5ELi2ELi4ENS5_IJNS4_1CILi2EEESB_NSA_ILi1EEEEEEEENS5_IJNSA_ILi256EEENSA_ILi64EEENSA_ILi128EEEEEENS_10bfloat16_tENS5_IJlSC_lEEESJ_SK_NS4_8TiledMMAINS4_8MMA_AtomIJNS4_26SM100_MMA_F16BF16_2x1SM_SSISJ_SJ_fLi256ELi64ELNS4_4UMMA5MajorE0ELSP_0ELNSO_7ScaleInE0ELSQ_0EEEEEENS4_6LayoutINS5_IJSC_SC_SC_EEENS5_IJNSA_ILi0EEESV_SV_EEEEENS5_IJNS4_10UnderscoreESY_SY_EEEEENS4_28SM100_TMA_2SM_LOAD_MULTICASTENS4_14ComposedLayoutINS4_7SwizzleILi3ELi4ELi3EEENS4_18smem_ptr_flag_bitsILi16EEENST_INS5_IJNSA_ILi8EEESG_EEENS5_IJSG_SC_EEEEEEEvNS4_8identityENS4_18SM100_TMA_2SM_LOADES1B_vS1C_EENS_8epilogue10collective18CollectiveEpilogueINS1F_23Sm100TmaWarpSpecializedILi3ELi2ELi32ELb1ELb0EEEJNS5_IJSH_SG_SH_EEENS5_IJNST_ISH_SC_EENST_INSA_ILi32EEESC_EEEEESJ_SK_SJ_SK_NS1F_6fusion15FusionCallbacksIS1J_NS1P_17LinearCombinationISJ_fSJ_fLNS_15FloatRoundStyleE2EEES1K_S1O_JEEENS4_5SM1004TMEM4LOAD26SM100_TMEM_LOAD_32dp32b32xENS4_13SM90_TMA_LOADENS12_INS13_ILi2ELi4ELi3EEES16_NST_INS5_IJS17_S1M_EEENS5_IJS1M_SC_EEEEEEENS4_39AutoVectorizingCopyWithAssumedAlignmentILi128EEENS4_14SM90_TMA_STOREES24_S26_S26_EEEvvEEEEvNT_6ParamsE:
	.zero		2944


//--------------------- SYMBOLS --------------------------

	.type		.nv.reservedSmem.offset0,@object
	.size		.nv.reservedSmem.offset0,0x4
	.type		.nv.reservedSmem.cap,@object
	.size		.nv.reservedSmem.cap,0x4
	.type		__assertfail,@function
